	.headerflags	@"EF_CUDA_TEXMODE_UNIFIED EF_CUDA_64BIT_ADDRESS EF_CUDA_ACCELERATORS EF_CUDA_SM90 EF_CUDA_VIRTUAL_SM(EF_CUDA_SM90)"
	.elftype	@"ET_EXEC"


//--------------------- .nv.info                  --------------------------
	.section	.nv.info,"",@"SHT_CUDA_INFO"
	.align	4


	//----- nvinfo : EIATTR_REGCOUNT
	.align		4
        /*0000*/ 	.byte	0x04, 0x2f
        /*0002*/ 	.short	(.L_1 - .L_0)
	.align		4
.L_0:
        /*0004*/ 	.word	index@(triton_mm)
        /*0008*/ 	.word	0x000000ca


	//----- nvinfo : EIATTR_MIN_STACK_SIZE
	.align		4
.L_1:
        /*000c*/ 	.byte	0x04, 0x12
        /*000e*/ 	.short	(.L_3 - .L_2)
	.align		4
.L_2:
        /*0010*/ 	.word	index@(triton_mm)
        /*0014*/ 	.word	0x00000000


	//----- nvinfo : EIATTR_FRAME_SIZE
	.align		4
.L_3:
        /*0018*/ 	.byte	0x04, 0x11
        /*001a*/ 	.short	(.L_5 - .L_4)
	.align		4
.L_4:
        /*001c*/ 	.word	index@(triton_mm)
        /*0020*/ 	.word	0x00000000


	//----- nvinfo : EIATTR_MIN_STACK_SIZE
	.align		4
.L_5:
        /*0024*/ 	.byte	0x04, 0x12
        /*0026*/ 	.short	(.L_7 - .L_6)
	.align		4
.L_6:
        /*0028*/ 	.word	index@(triton_mm)
        /*002c*/ 	.word	0x00000000
.L_7:


//--------------------- .nv.info.triton_mm        --------------------------
	.section	.nv.info.triton_mm,"",@"SHT_CUDA_INFO"
	.sectionflags	@""
	.align	4


	//----- nvinfo : EIATTR_CUDA_API_VERSION
	.align		4
        /*0000*/ 	.byte	0x04, 0x37
        /*0002*/ 	.short	(.L_9 - .L_8)
.L_8:
        /*0004*/ 	.word	0x0000007c


	//----- nvinfo : EIATTR_KPARAM_INFO
	.align		4
.L_9:
        /*0008*/ 	.byte	0x04, 0x17
        /*000a*/ 	.short	(.L_11 - .L_10)
.L_10:
        /*000c*/ 	.word	0x00000000
        /*0010*/ 	.short	0x0002
        /*0012*/ 	.short	0x0010
        /*0014*/ 	.byte	0x00, 0xf0, 0x21, 0x00


	//----- nvinfo : EIATTR_KPARAM_INFO
	.align		4
.L_11:
        /*0018*/ 	.byte	0x04, 0x17
        /*001a*/ 	.short	(.L_13 - .L_12)
.L_12:
        /*001c*/ 	.word	0x00000000
        /*0020*/ 	.short	0x0001
        /*0022*/ 	.short	0x0008
        /*0024*/ 	.byte	0x00, 0xf0, 0x21, 0x00


	//----- nvinfo : EIATTR_KPARAM_INFO
	.align		4
.L_13:
        /*0028*/ 	.byte	0x04, 0x17
        /*002a*/ 	.short	(.L_15 - .L_14)
.L_14:
        /*002c*/ 	.word	0x00000000
        /*0030*/ 	.short	0x0000
        /*0032*/ 	.short	0x0000
        /*0034*/ 	.byte	0x00, 0xf0, 0x21, 0x00


	//----- nvinfo : EIATTR_SPARSE_MMA_MASK
	.align		4
.L_15:
        /*0038*/ 	.byte	0x03, 0x50
        /*003a*/ 	.short	0x0000


	//----- nvinfo : EIATTR_MAXREG_COUNT
	.align		4
        /*003c*/ 	.byte	0x03, 0x1b
        /*003e*/ 	.short	0x00ff


	//----- nvinfo : EIATTR_COOP_GROUP_MASK_REGIDS
	.align		4
        /*0040*/ 	.byte	0x04, 0x29
        /*0042*/ 	.short	(.L_17 - .L_16)


	//   ....[0]....
.L_16:
        /*0044*/ 	.word	0xffffffff


	//----- nvinfo : EIATTR_COOP_GROUP_INSTR_OFFSETS
	.align		4
.L_17:
        /*0048*/ 	.byte	0x04, 0x28
        /*004a*/ 	.short	(.L_19 - .L_18)


	//   ....[0]....
.L_18:
        /*004c*/ 	.word	0x000014e0


	//----- nvinfo : EIATTR_EXIT_INSTR_OFFSETS
	.align		4
.L_19:
        /*0050*/ 	.byte	0x04, 0x1c
        /*0052*/ 	.short	(.L_21 - .L_20)


	//   ....[0]....
.L_20:
        /*0054*/ 	.word	0x00002c60


	//   ....[1]....
        /*0058*/ 	.word	0x00002cb0


	//----- nvinfo : EIATTR_MAX_THREADS
	.align		4
.L_21:
        /*005c*/ 	.byte	0x04, 0x05
        /*005e*/ 	.short	(.L_23 - .L_22)
.L_22:
        /*0060*/ 	.word	0x00000080
        /*0064*/ 	.word	0x00000001
        /*0068*/ 	.word	0x00000001


	//----- nvinfo : EIATTR_CBANK_PARAM_SIZE
	.align		4
.L_23:
        /*006c*/ 	.byte	0x03, 0x19
        /*006e*/ 	.short	0x0018


	//----- nvinfo : EIATTR_PARAM_CBANK
	.align		4
        /*0070*/ 	.byte	0x04, 0x0a
        /*0072*/ 	.short	(.L_25 - .L_24)
	.align		4
.L_24:
        /*0074*/ 	.word	index@(.nv.constant0.triton_mm)
        /*0078*/ 	.short	0x0210
        /*007a*/ 	.short	0x0018


	//----- nvinfo : EIATTR_SW_WAR
	.align		4
.L_25:
        /*007c*/ 	.byte	0x04, 0x36
        /*007e*/ 	.short	(.L_27 - .L_26)
.L_26:
        /*0080*/ 	.word	0x00000008
.L_27:


//--------------------- .nv.callgraph             --------------------------
	.section	.nv.callgraph,"",@"SHT_CUDA_CALLGRAPH"
	.align	4
	.sectionentsize	8
	.align		4
        /*0000*/ 	.word	0x00000000
	.align		4
        /*0004*/ 	.word	0xffffffff
	.align		4
        /*0008*/ 	.word	0x00000000
	.align		4
        /*000c*/ 	.word	0xfffffffe
	.align		4
        /*0010*/ 	.word	0x00000000
	.align		4
        /*0014*/ 	.word	0xfffffffd
	.align		4
        /*0018*/ 	.word	0x00000000
	.align		4
        /*001c*/ 	.word	0xfffffffc


//--------------------- .text.triton_mm           --------------------------
	.section	.text.triton_mm,"ax",@progbits
	.sectionflags	@"SHF_BARRIERS=1"
	.align	128
        .global         triton_mm
        .type           triton_mm,@function
        .size           triton_mm,(.L_x_2 - triton_mm)
        .other          triton_mm,@"STO_CUDA_ENTRY STV_DEFAULT"
triton_mm:
.text.triton_mm:
[----:B------:R-:W1:Y:S01]  /*0000*/  LDC R1, c[0x0][0x28] ;  /* 0x00000a00ff017b82 */ /* 0x000e620000000800 */
[----:B------:R-:W2:Y:S01]  /*0010*/  S2R R9, SR_CTAID.X ;  /* 0x0000000000097919 */ /* 0x000ea20000002500 */
[----:B------:R-:W-:-:S06]  /*0020*/  IMAD.MOV.U32 R5, RZ, RZ, -0x8 ;  /* 0xfffffff8ff057424 */ /* 0x000fcc00078e00ff */
[----:B------:R-:W3:Y:S01]  /*0030*/  S2UR UR4, SR_CgaCtaId ;  /* 0x00000000000479c3 */ /* 0x000ee20000008800 */
[----:B------:R-:W-:Y:S01]  /*0040*/  UMOV UR24, 0x400 ;  /* 0x0000040000187882 */ /* 0x000fe20000000000 */
[----:B------:R-:W-:Y:S01]  /*0050*/  ULDC.64 UR30, c[0x0][0x208] ;  /* 0x00008200001e7ab9 */ /* 0x000fe20000000a00 */
[----:B------:R-:W-:Y:S01]  /*0060*/  IMAD.MOV.U32 R152, RZ, RZ, -0x40 ;  /* 0xffffffc0ff987424 */ /* 0x000fe200078e00ff */
[----:B------:R-:W-:Y:S02]  /*0070*/  CS2R R88, SRZ ;  /* 0x0000000000587805 */ /* 0x000fe4000001ff00 */
[----:B------:R-:W-:Y:S02]  /*0080*/  CS2R R90, SRZ ;  /* 0x00000000005a7805 */ /* 0x000fe4000001ff00 */
[----:B------:R-:W-:Y:S02]  /*0090*/  CS2R R92, SRZ ;  /* 0x00000000005c7805 */ /* 0x000fe4000001ff00 */
[----:B------:R-:W-:Y:S01]  /*00a0*/  CS2R R94, SRZ ;  /* 0x00000000005e7805 */ /* 0x000fe2000001ff00 */
[----:B------:R-:W4:Y:S01]  /*00b0*/  LDC.64 R50, c[0x0][0x218] ;  /* 0x00008600ff327b82 */ /* 0x000f220000000a00 */
[----:B------:R-:W-:-:S02]  /*00c0*/  CS2R R96, SRZ ;  /* 0x0000000000607805 */ /* 0x000fc4000001ff00 */
[----:B------:R-:W-:Y:S02]  /*00d0*/  CS2R R98, SRZ ;  /* 0x0000000000627805 */ /* 0x000fe4000001ff00 */
[----:B------:R-:W-:Y:S02]  /*00e0*/  CS2R R100, SRZ ;  /* 0x0000000000647805 */ /* 0x000fe4000001ff00 */
[----:B------:R-:W-:Y:S02]  /*00f0*/  CS2R R102, SRZ ;  /* 0x0000000000667805 */ /* 0x000fe4000001ff00 */
[----:B------:R-:W-:Y:S02]  /*0100*/  CS2R R104, SRZ ;  /* 0x0000000000687805 */ /* 0x000fe4000001ff00 */
[----:B------:R-:W-:Y:S02]  /*0110*/  CS2R R106, SRZ ;  /* 0x00000000006a7805 */ /* 0x000fe4000001ff00 */
[----:B------:R-:W-:Y:S01]  /*0120*/  CS2R R108, SRZ ;  /* 0x00000000006c7805 */ /* 0x000fe2000001ff00 */
[----:B------:R-:W5:Y:S01]  /*0130*/  LDC.64 R34, c[0x0][0x210] ;  /* 0x00008400ff227b82 */ /* 0x000f620000000a00 */
[----:B------:R-:W-:-:S02]  /*0140*/  CS2R R110, SRZ ;  /* 0x00000000006e7805 */ /* 0x000fc4000001ff00 */
[----:B------:R-:W-:Y:S02]  /*0150*/  CS2R R112, SRZ ;  /* 0x0000000000707805 */ /* 0x000fe4000001ff00 */
[----:B------:R-:W-:Y:S02]  /*0160*/  CS2R R114, SRZ ;  /* 0x0000000000727805 */ /* 0x000fe4000001ff00 */
[----:B------:R-:W-:Y:S02]  /*0170*/  CS2R R116, SRZ ;  /* 0x0000000000747805 */ /* 0x000fe4000001ff00 */
[----:B------:R-:W-:Y:S02]  /*0180*/  CS2R R118, SRZ ;  /* 0x0000000000767805 */ /* 0x000fe4000001ff00 */
[----:B------:R-:W-:Y:S02]  /*0190*/  CS2R R120, SRZ ;  /* 0x0000000000787805 */ /* 0x000fe4000001ff00 */
[----:B------:R-:W-:Y:S01]  /*01a0*/  CS2R R122, SRZ ;  /* 0x00000000007a7805 */ /* 0x000fe2000001ff00 */
[----:B---3--:R-:W-:Y:S01]  /*01b0*/  UPRMT UR24, UR4, 0x654, UR24 ;  /* 0x0000065404187896 */ /* 0x008fe20008000018 */
[----:B------:R-:W-:-:S02]  /*01c0*/  CS2R R124, SRZ ;  /* 0x00000000007c7805 */ /* 0x000fc4000001ff00 */
[----:B------:R-:W-:Y:S02]  /*01d0*/  CS2R R126, SRZ ;  /* 0x00000000007e7805 */ /* 0x000fe4000001ff00 */
[----:B------:R-:W-:Y:S02]  /*01e0*/  CS2R R128, SRZ ;  /* 0x0000000000807805 */ /* 0x000fe4000001ff00 */
[----:B------:R-:W-:Y:S02]  /*01f0*/  CS2R R130, SRZ ;  /* 0x0000000000827805 */ /* 0x000fe4000001ff00 */
[----:B------:R-:W-:Y:S01]  /*0200*/  CS2R R132, SRZ ;  /* 0x0000000000847805 */ /* 0x000fe2000001ff00 */
[----:B--2---:R-:W-:Y:S01]  /*0210*/  IMAD.HI R0, R9, 0x2aaaaaab, RZ ;  /* 0x2aaaaaab09007827 */ /* 0x004fe200078e02ff */
[----:B------:R-:W-:Y:S02]  /*0220*/  CS2R R134, SRZ ;  /* 0x0000000000867805 */ /* 0x000fe4000001ff00 */
[----:B------:R-:W-:-:S02]  /*0230*/  CS2R R136, SRZ ;  /* 0x0000000000887805 */ /* 0x000fc4000001ff00 */
[----:B------:R-:W-:Y:S02]  /*0240*/  CS2R R138, SRZ ;  /* 0x00000000008a7805 */ /* 0x000fe4000001ff00 */
[----:B------:R-:W-:Y:S02]  /*0250*/  CS2R R140, SRZ ;  /* 0x00000000008c7805 */ /* 0x000fe4000001ff00 */
[----:B------:R-:W-:Y:S02]  /*0260*/  SHF.R.U32.HI R3, RZ, 0x1f, R0 ;  /* 0x0000001fff037819 */ /* 0x000fe40000011600 */
[----:B------:R-:W-:Y:S02]  /*0270*/  CS2R R142, SRZ ;  /* 0x00000000008e7805 */ /* 0x000fe4000001ff00 */
[----:B------:R-:W-:Y:S02]  /*0280*/  CS2R R144, SRZ ;  /* 0x0000000000907805 */ /* 0x000fe4000001ff00 */
[----:B------:R-:W-:-:S02]  /*0290*/  CS2R R146, SRZ ;  /* 0x0000000000927805 */ /* 0x000fc4000001ff00 */
[----:B------:R-:W-:Y:S02]  /*02a0*/  LEA.HI.SX32 R4, R0, R3, 0x1b ;  /* 0x0000000300047211 */ /* 0x000fe400078fdaff */
[----:B------:R-:W-:Y:S02]  /*02b0*/  CS2R R148, SRZ ;  /* 0x0000000000947805 */ /* 0x000fe4000001ff00 */
[----:B------:R-:W-:Y:S02]  /*02c0*/  CS2R R150, SRZ ;  /* 0x0000000000967805 */ /* 0x000fe4000001ff00 */
[----:B------:R-:W-:Y:S02]  /*02d0*/  CS2R R66, SRZ ;  /* 0x0000000000427805 */ /* 0x000fe4000001ff00 */
[----:B------:R-:W-:Y:S01]  /*02e0*/  CS2R R68, SRZ ;  /* 0x0000000000447805 */ /* 0x000fe2000001ff00 */
[C---:B------:R-:W-:Y:S01]  /*02f0*/  IMAD R0, R4.reuse, R5, 0x20 ;  /* 0x0000002004007424 */ /* 0x040fe200078e0205 */
[----:B------:R-:W-:Y:S01]  /*0300*/  CS2R R70, SRZ ;  /* 0x0000000000467805 */ /* 0x000fe2000001ff00 */
[----:B------:R-:W-:Y:S01]  /*0310*/  IMAD R6, R4, -0xc0, R9 ;  /* 0xffffff4004067824 */ /* 0x000fe200078e0209 */
[----:B------:R-:W-:-:S02]  /*0320*/  CS2R R72, SRZ ;  /* 0x0000000000487805 */ /* 0x000fc4000001ff00 */
[----:B------:R-:W-:Y:S02]  /*0330*/  CS2R R74, SRZ ;  /* 0x00000000004a7805 */ /* 0x000fe4000001ff00 */
[----:B------:R-:W-:Y:S02]  /*0340*/  VIMNMX R5, R0, 0x8, PT ;  /* 0x0000000800057848 */ /* 0x000fe40003fe0100 */
[----:B------:R-:W-:Y:S02]  /*0350*/  CS2R R76, SRZ ;  /* 0x00000000004c7805 */ /* 0x000fe4000001ff00 */
[----:B------:R-:W-:Y:S02]  /*0360*/  IABS R10, R6 ;  /* 0x00000006000a7213 */ /* 0x000fe40000000000 */
[----:B------:R-:W-:Y:S02]  /*0370*/  CS2R R78, SRZ ;  /* 0x00000000004e7805 */ /* 0x000fe4000001ff00 */
[----:B------:R-:W-:-:S02]  /*0380*/  IABS R8, R5 ;  /* 0x0000000500087213 */ /* 0x000fc40000000000 */
[----:B------:R-:W-:Y:S02]  /*0390*/  CS2R R80, SRZ ;  /* 0x0000000000507805 */ /* 0x000fe4000001ff00 */
[-C--:B------:R-:W-:Y:S02]  /*03a0*/  IABS R11, R5.reuse ;  /* 0x00000005000b7213 */ /* 0x080fe40000000000 */
[----:B------:R-:W-:Y:S01]  /*03b0*/  CS2R R82, SRZ ;  /* 0x0000000000527805 */ /* 0x000fe2000001ff00 */
[----:B------:R-:W2:Y:S01]  /*03c0*/  I2F.RP R0, R8 ;  /* 0x0000000800007306 */ /* 0x000ea20000209400 */
[----:B------:R-:W-:Y:S02]  /*03d0*/  LOP3.LUT R6, R6, R5, RZ, 0x3c, !PT ;  /* 0x0000000506067212 */ /* 0x000fe400078e3cff */
[----:B------:R-:W-:Y:S01]  /*03e0*/  CS2R R84, SRZ ;  /* 0x0000000000547805 */ /* 0x000fe2000001ff00 */
[----:B------:R-:W-:Y:S01]  /*03f0*/  IMAD.MOV R11, RZ, RZ, -R11 ;  /* 0x000000ffff0b7224 */ /* 0x000fe200078e0a0b */
[----:B------:R-:W-:-:S02]  /*0400*/  CS2R R86, SRZ ;  /* 0x0000000000567805 */ /* 0x000fc4000001ff00 */
[----:B------:R-:W-:Y:S01]  /*0410*/  ISETP.GE.AND P3, PT, R6, RZ, PT ;  /* 0x000000ff0600720c */ /* 0x000fe20003f66270 */
[----:B------:R-:W-:Y:S01]  /*0420*/  UMOV UR25, 0x1 ;  /* 0x0000000100197882 */ /* 0x000fe20000000000 */
[----:B------:R-:W-:Y:S01]  /*0430*/  LOP3.LUT R6, RZ, R5, RZ, 0x33, !PT ;  /* 0x00000005ff067212 */ /* 0x000fe200078e33ff */
[----:B------:R-:W-:Y:S01]  /*0440*/  UMOV UR26, 0xffffffff ;  /* 0xffffffff001a7882 */ /* 0x000fe20000000000 */
[----:B------:R-:W-:Y:S01]  /*0450*/  UMOV UR4, URZ ;  /* 0x0000003f00047c82 */ /* 0x000fe20008000000 */
[----:B------:R-:W-:Y:S01]  /*0460*/  UMOV UR5, URZ ;  /* 0x0000003f00057c82 */ /* 0x000fe20008000000 */
[----:B--2---:R-:W2:Y:S02]  /*0470*/  MUFU.RCP R0, R0 ;  /* 0x0000000000007308 */ /* 0x004ea40000001000 */
[----:B--2---:R-:W-:Y:S01]  /*0480*/  VIADD R2, R0, 0xffffffe ;  /* 0x0ffffffe00027836 */ /* 0x004fe20000000000 */
[----:B------:R-:W-:-:S05]  /*0490*/  IABS R0, R9 ;  /* 0x0000000900007213 */ /* 0x000fca0000000000 */
[----:B------:R2:W3:Y:S02]  /*04a0*/  F2I.FTZ.U32.TRUNC.NTZ R3, R2 ;  /* 0x0000000200037305 */ /* 0x0004e4000021f000 */
[----:B--2---:R-:W-:Y:S02]  /*04b0*/  IMAD.MOV.U32 R2, RZ, RZ, RZ ;  /* 0x000000ffff027224 */ /* 0x004fe400078e00ff */
[----:B---3--:R-:W-:-:S04]  /*04c0*/  IMAD.MOV R7, RZ, RZ, -R3 ;  /* 0x000000ffff077224 */ /* 0x008fc800078e0a03 */
[----:B------:R-:W-:-:S04]  /*04d0*/  IMAD R7, R7, R8, RZ ;  /* 0x0000000807077224 */ /* 0x000fc800078e02ff */
[----:B------:R-:W-:-:S06]  /*04e0*/  IMAD.HI.U32 R3, R3, R7, R2 ;  /* 0x0000000703037227 */ /* 0x000fcc00078e0002 */
[----:B------:R-:W-:-:S04]  /*04f0*/  IMAD.HI.U32 R2, R3, R10, RZ ;  /* 0x0000000a03027227 */ /* 0x000fc800078e00ff */
[----:B------:R-:W-:Y:S02]  /*0500*/  IMAD R7, R2, R11, R10 ;  /* 0x0000000b02077224 */ /* 0x000fe400078e020a */
[----:B------:R-:W-:-:S03]  /*0510*/  IMAD.HI.U32 R3, R3, R0, RZ ;  /* 0x0000000003037227 */ /* 0x000fc600078e00ff */
[C---:B------:R-:W-:Y:S01]  /*0520*/  ISETP.GT.U32.AND P2, PT, R8.reuse, R7, PT ;  /* 0x000000070800720c */ /* 0x040fe20003f44070 */
[----:B------:R-:W-:Y:S02]  /*0530*/  IMAD R3, R3, R11, R0 ;  /* 0x0000000b03037224 */ /* 0x000fe400078e0200 */
[----:B------:R-:W2:Y:S03]  /*0540*/  S2R R0, SR_TID.X ;  /* 0x0000000000007919 */ /* 0x000ea60000002100 */
[----:B------:R-:W-:-:S07]  /*0550*/  ISETP.GT.U32.AND P1, PT, R8, R3, PT ;  /* 0x000000030800720c */ /* 0x000fce0003f24070 */
[--C-:B------:R-:W-:Y:S02]  /*0560*/  @!P2 IMAD.IADD R7, R7, 0x1, -R8.reuse ;  /* 0x000000010707a824 */ /* 0x100fe400078e0a08 */
[----:B------:R-:W-:Y:S01]  /*0570*/  @!P2 VIADD R2, R2, 0x1 ;  /* 0x000000010202a836 */ /* 0x000fe20000000000 */
[----:B------:R-:W-:Y:S02]  /*0580*/  ISETP.GE.AND P2, PT, R9, RZ, PT ;  /* 0x000000ff0900720c */ /* 0x000fe40003f46270 */
[----:B------:R-:W-:Y:S01]  /*0590*/  ISETP.GE.U32.AND P0, PT, R7, R8, PT ;  /* 0x000000080700720c */ /* 0x000fe20003f06070 */
[----:B------:R-:W-:-:S05]  /*05a0*/  @!P1 IMAD.IADD R3, R3, 0x1, -R8 ;  /* 0x0000000103039824 */ /* 0x000fca00078e0a08 */
[----:B------:R-:W-:-:S07]  /*05b0*/  ISETP.GT.U32.AND P1, PT, R8, R3, PT ;  /* 0x000000030800720c */ /* 0x000fce0003f24070 */
[----:B------:R-:W-:Y:S01]  /*05c0*/  @P0 VIADD R2, R2, 0x1 ;  /* 0x0000000102020836 */ /* 0x000fe20000000000 */
[----:B------:R-:W-:-:S03]  /*05d0*/  ISETP.NE.AND P0, PT, R5, RZ, PT ;  /* 0x000000ff0500720c */ /* 0x000fc60003f05270 */
[----:B------:R-:W-:Y:S01]  /*05e0*/  @!P3 IMAD.MOV R2, RZ, RZ, -R2 ;  /* 0x000000ffff02b224 */ /* 0x000fe200078e0a02 */
[----:B--2---:R-:W-:Y:S01]  /*05f0*/  SHF.R.U32.HI R13, RZ, 0x3, R0 ;  /* 0x00000003ff0d7819 */ /* 0x004fe20000011600 */
[----:B------:R-:W-:-:S03]  /*0600*/  @!P1 IMAD.IADD R3, R3, 0x1, -R8 ;  /* 0x0000000103039824 */ /* 0x000fc600078e0a08 */
[----:B------:R-:W-:Y:S01]  /*0610*/  SEL R2, R6, R2, !P0 ;  /* 0x0000000206027207 */ /* 0x000fe20004000000 */
[----:B------:R-:W-:Y:S01]  /*0620*/  @!P2 IMAD.MOV R3, RZ, RZ, -R3 ;  /* 0x000000ffff03a224 */ /* 0x000fe200078e0a03 */
[----:B------:R-:W-:-:S03]  /*0630*/  SGXT.U32 R13, R13, 0x4 ;  /* 0x000000040d0d781a */ /* 0x000fc60000000000 */
[----:B------:R-:W-:Y:S01]  /*0640*/  IMAD.SHL.U32 R2, R2, 0x80, RZ ;  /* 0x0000008002027824 */ /* 0x000fe200078e00ff */
[----:B------:R-:W-:-:S04]  /*0650*/  SEL R3, R6, R3, !P0 ;  /* 0x0000000306037207 */ /* 0x000fc80004000000 */
[----:B------:R-:W-:Y:S01]  /*0660*/  LOP3.LUT R7, R2, 0x10, R13, 0xfe, !PT ;  /* 0x0000001002077812 */ /* 0x000fe200078efe0d */
[----:B------:R-:W-:Y:S01]  /*0670*/  IMAD R24, R4, 0x8, R3 ;  /* 0x0000000804187824 */ /* 0x000fe200078e0203 */
[----:B------:R-:W-:Y:S02]  /*0680*/  LOP3.LUT R5, R2, R13, RZ, 0xfc, !PT ;  /* 0x0000000d02057212 */ /* 0x000fe400078efcff */
[----:B------:R-:W-:Y:S01]  /*0690*/  LOP3.LUT R8, R2, 0x20, R13, 0xfe, !PT ;  /* 0x0000002002087812 */ /* 0x000fe200078efe0d */
[----:B------:R-:W-:Y:S01]  /*06a0*/  IMAD.HI R9, R7, 0x2aaaaaab, RZ ;  /* 0x2aaaaaab07097827 */ /* 0x000fe200078e02ff */
[----:B------:R-:W-:-:S03]  /*06b0*/  LOP3.LUT R4, R2, 0x30, R13, 0xfe, !PT ;  /* 0x0000003002047812 */ /* 0x000fc600078efe0d */
[----:B------:R-:W-:Y:S01]  /*06c0*/  IMAD.HI R6, R5, 0x2aaaaaab, RZ ;  /* 0x2aaaaaab05067827 */ /* 0x000fe200078e02ff */
[----:B------:R-:W-:-:S03]  /*06d0*/  SHF.R.U32.HI R10, RZ, 0x1f, R9 ;  /* 0x0000001fff0a7819 */ /* 0x000fc60000011609 */
[----:B------:R-:W-:Y:S01]  /*06e0*/  IMAD.HI R11, R8, 0x2aaaaaab, RZ ;  /* 0x2aaaaaab080b7827 */ /* 0x000fe200078e02ff */
[----:B------:R-:W-:Y:S02]  /*06f0*/  SHF.R.U32.HI R3, RZ, 0x1f, R6 ;  /* 0x0000001fff037819 */ /* 0x000fe40000011606 */
[----:B------:R-:W-:Y:S01]  /*0700*/  LEA.HI R14, R9, R10, RZ, 0x17 ;  /* 0x0000000a090e7211 */ /* 0x000fe200078fb8ff */
[----:B------:R-:W-:Y:S01]  /*0710*/  IMAD.HI R15, R4, 0x2aaaaaab, RZ ;  /* 0x2aaaaaab040f7827 */ /* 0x000fe200078e02ff */
[----:B------:R-:W-:Y:S02]  /*0720*/  LOP3.LUT R9, R2, 0x50, R13, 0xfe, !PT ;  /* 0x0000005002097812 */ /* 0x000fe400078efe0d */
[----:B------:R-:W-:Y:S01]  /*0730*/  SHF.R.U32.HI R16, RZ, 0x1f, R11 ;  /* 0x0000001fff107819 */ /* 0x000fe2000001160b */
[----:B------:R-:W-:Y:S01]  /*0740*/  IMAD R32, R14, -0xc00, R7 ;  /* 0xfffff4000e207824 */ /* 0x000fe200078e0207 */
[----:B------:R-:W-:Y:S01]  /*0750*/  LEA.HI R12, R6, R3, RZ, 0x17 ;  /* 0x00000003060c7211 */ /* 0x000fe200078fb8ff */
[----:B------:R-:W-:Y:S01]  /*0760*/  IMAD.HI R18, R9, 0x2aaaaaab, RZ ;  /* 0x2aaaaaab09127827 */ /* 0x000fe200078e02ff */
[----:B------:R-:W-:-:S02]  /*0770*/  LOP3.LUT R6, R2, 0x40, R13, 0xfe, !PT ;  /* 0x0000004002067812 */ /* 0x000fc400078efe0d */
[----:B------:R-:W-:Y:S01]  /*0780*/  LEA.HI R3, R11, R16, RZ, 0x17 ;  /* 0x000000100b037211 */ /* 0x000fe200078fb8ff */
[----:B------:R-:W-:Y:S01]  /*0790*/  IMAD R30, R12, -0xc00, R5 ;  /* 0xfffff4000c1e7824 */ /* 0x000fe200078e0205 */
[----:B------:R-:W-:Y:S01]  /*07a0*/  LOP3.LUT R10, R2, 0x60, R13, 0xfe, !PT ;  /* 0x00000060020a7812 */ /* 0x000fe200078efe0d */
[----:B------:R-:W-:Y:S01]  /*07b0*/  IMAD.HI R17, R6, 0x2aaaaaab, RZ ;  /* 0x2aaaaaab06117827 */ /* 0x000fe200078e02ff */
[----:B------:R-:W-:Y:S02]  /*07c0*/  LOP3.LUT R11, R2, 0x70, R13, 0xfe, !PT ;  /* 0x00000070020b7812 */ /* 0x000fe400078efe0d */
[----:B------:R-:W-:Y:S01]  /*07d0*/  SHF.R.U32.HI R16, RZ, 0x1f, R15 ;  /* 0x0000001fff107819 */ /* 0x000fe2000001160f */
[----:B------:R-:W-:Y:S01]  /*07e0*/  IMAD.HI R20, R10, 0x2aaaaaab, RZ ;  /* 0x2aaaaaab0a147827 */ /* 0x000fe200078e02ff */
[----:B------:R-:W-:Y:S02]  /*07f0*/  SHF.R.U32.HI R19, RZ, 0x1f, R18 ;  /* 0x0000001fff137819 */ /* 0x000fe40000011612 */
[----:B------:R-:W-:Y:S01]  /*0800*/  LEA.HI R15, R15, R16, RZ, 0x17 ;  /* 0x000000100f0f7211 */ /* 0x000fe200078fb8ff */
[----:B------:R-:W-:Y:S01]  /*0810*/  IMAD.HI R22, R11, 0x2aaaaaab, RZ ;  /* 0x2aaaaaab0b167827 */ /* 0x000fe200078e02ff */
[----:B------:R-:W-:-:S02]  /*0820*/  SHF.R.U32.HI R16, RZ, 0x1f, R17 ;  /* 0x0000001fff107819 */ /* 0x000fc40000011611 */
[----:B------:R-:W-:Y:S01]  /*0830*/  LEA.HI R18, R18, R19, RZ, 0x17 ;  /* 0x0000001312127211 */ /* 0x000fe200078fb8ff */
[----:B------:R-:W-:Y:S01]  /*0840*/  IMAD R36, R3, -0xc00, R8 ;  /* 0xfffff40003247824 */ /* 0x000fe200078e0208 */
[----:B------:R-:W-:Y:S01]  /*0850*/  SHF.R.S32.HI R19, RZ, 0x18, R24 ;  /* 0x00000018ff137819 */ /* 0x000fe20000011418 */
[----:B------:R-:W-:Y:S01]  /*0860*/  IMAD.SHL.U32 R3, R24, 0x80, RZ ;  /* 0x0000008018037824 */ /* 0x000fe200078e00ff */
[----:B------:R-:W-:Y:S01]  /*0870*/  SHF.R.U32.HI R21, RZ, 0x1f, R20 ;  /* 0x0000001fff157819 */ /* 0x000fe20000011614 */
[----:B------:R-:W-:Y:S01]  /*0880*/  IMAD R38, R15, -0xc00, R4 ;  /* 0xfffff4000f267824 */ /* 0x000fe200078e0204 */
[----:B------:R-:W-:Y:S01]  /*0890*/  SHF.R.U32.HI R23, RZ, 0x1f, R22 ;  /* 0x0000001fff177819 */ /* 0x000fe20000011616 */
[----:B------:R-:W-:Y:S01]  /*08a0*/  IMAD R42, R18, -0xc00, R9 ;  /* 0xfffff400122a7824 */ /* 0x000fe200078e0209 */
[----:B------:R-:W-:Y:S02]  /*08b0*/  LEA.HI R17, R17, R16, RZ, 0x17 ;  /* 0x0000001011117211 */ /* 0x000fe400078fb8ff */
[----:B------:R-:W-:-:S02]  /*08c0*/  SGXT R19, R19, 0x1 ;  /* 0x000000011313781a */ /* 0x000fc40000000200 */
[----:B------:R-:W-:Y:S01]  /*08d0*/  LOP3.LUT R4, R3, R13, RZ, 0xfc, !PT ;  /* 0x0000000d03047212 */ /* 0x000fe200078efcff */
[----:B------:R-:W-:Y:S01]  /*08e0*/  IMAD R40, R17, -0xc00, R6 ;  /* 0xfffff40011287824 */ /* 0x000fe200078e0206 */
[----:B------:R-:W-:Y:S02]  /*08f0*/  LEA.HI R21, R20, R21, RZ, 0x17 ;  /* 0x0000001514157211 */ /* 0x000fe400078fb8ff */
[----:B------:R-:W-:Y:S02]  /*0900*/  LEA.HI R22, R22, R23, RZ, 0x17 ;  /* 0x0000001716167211 */ /* 0x000fe400078fb8ff */
[----:B------:R-:W-:Y:S01]  /*0910*/  LEA.HI R5, R19, R4, RZ, 0xc ;  /* 0x0000000413057211 */ /* 0x000fe200078f60ff */
[----:B------:R-:W-:Y:S01]  /*0920*/  IMAD R44, R21, -0xc00, R10 ;  /* 0xfffff400152c7824 */ /* 0x000fe200078e020a */
[----:B------:R-:W-:Y:S01]  /*0930*/  LOP3.LUT R6, R3, 0x10, R13, 0xfe, !PT ;  /* 0x0000001003067812 */ /* 0x000fe200078efe0d */
[----:B------:R-:W-:Y:S01]  /*0940*/  IMAD R46, R22, -0xc00, R11 ;  /* 0xfffff400162e7824 */ /* 0x000fe200078e020b */
[----:B------:R-:W-:-:S02]  /*0950*/  LOP3.LUT R7, R3, 0x20, R13, 0xfe, !PT ;  /* 0x0000002003077812 */ /* 0x000fc400078efe0d */
[----:B------:R-:W-:Y:S02]  /*0960*/  LOP3.LUT R8, R3, 0x30, R13, 0xfe, !PT ;  /* 0x0000003003087812 */ /* 0x000fe400078efe0d */
[----:B------:R-:W-:Y:S02]  /*0970*/  LOP3.LUT R5, R5, 0xff000, RZ, 0xc0, !PT ;  /* 0x000ff00005057812 */ /* 0x000fe400078ec0ff */
[C---:B------:R-:W-:Y:S02]  /*0980*/  LEA.HI R9, R19.reuse, R6, RZ, 0xc ;  /* 0x0000000613097211 */ /* 0x040fe400078f60ff */
[C---:B------:R-:W-:Y:S01]  /*0990*/  LEA.HI R10, R19.reuse, R7, RZ, 0xc ;  /* 0x00000007130a7211 */ /* 0x040fe200078f60ff */
[----:B------:R-:W-:Y:S01]  /*09a0*/  IMAD.IADD R18, R4, 0x1, -R5 ;  /* 0x0000000104127824 */ /* 0x000fe200078e0a05 */
[----:B------:R-:W-:Y:S01]  /*09b0*/  LEA.HI R11, R19, R8, RZ, 0xc ;  /* 0x00000008130b7211 */ /* 0x000fe200078f60ff */
[----:B------:R-:W-:Y:S01]  /*09c0*/  IMAD.SHL.U32 R5, R0, 0x8, RZ ;  /* 0x0000000800057824 */ /* 0x000fe200078e00ff */
[----:B------:R-:W-:-:S02]  /*09d0*/  LOP3.LUT R14, R3, 0x40, R13, 0xfe, !PT ;  /* 0x00000040030e7812 */ /* 0x000fc400078efe0d */
[----:B------:R-:W-:Y:S02]  /*09e0*/  LOP3.LUT R9, R9, 0xff000, RZ, 0xc0, !PT ;  /* 0x000ff00009097812 */ /* 0x000fe400078ec0ff */
[----:B------:R-:W-:Y:S02]  /*09f0*/  LOP3.LUT R10, R10, 0xff000, RZ, 0xc0, !PT ;  /* 0x000ff0000a0a7812 */ /* 0x000fe400078ec0ff */
[----:B------:R-:W-:Y:S01]  /*0a00*/  LOP3.LUT R11, R11, 0xff000, RZ, 0xc0, !PT ;  /* 0x000ff0000b0b7812 */ /* 0x000fe200078ec0ff */
[----:B------:R-:W-:Y:S01]  /*0a10*/  IMAD.IADD R20, R6, 0x1, -R9 ;  /* 0x0000000106147824 */ /* 0x000fe200078e0a09 */
[----:B------:R-:W-:Y:S01]  /*0a20*/  LEA.HI R16, R19, R14, RZ, 0xc ;  /* 0x0000000e13107211 */ /* 0x000fe200078f60ff */
[----:B------:R-:W-:Y:S01]  /*0a30*/  IMAD.IADD R22, R7, 0x1, -R10 ;  /* 0x0000000107167824 */ /* 0x000fe200078e0a0a */
[----:B------:R-:W-:Y:S01]  /*0a40*/  LOP3.LUT R12, R5, 0x38, R0, 0x48, !PT ;  /* 0x00000038050c7812 */ /* 0x000fe200078e4800 */
[----:B------:R-:W-:Y:S01]  /*0a50*/  IMAD.IADD R24, R8, 0x1, -R11 ;  /* 0x0000000108187824 */ /* 0x000fe200078e0a0b */
[----:B------:R-:W-:-:S02]  /*0a60*/  LOP3.LUT R4, R13, 0x10, RZ, 0xfc, !PT ;  /* 0x000000100d047812 */ /* 0x000fc400078efcff */
[C---:B------:R-:W-:Y:S02]  /*0a70*/  LOP3.LUT R6, R13.reuse, 0x20, RZ, 0xfc, !PT ;  /* 0x000000200d067812 */ /* 0x040fe400078efcff */
[C---:B------:R-:W-:Y:S01]  /*0a80*/  LOP3.LUT R7, R13.reuse, 0x30, RZ, 0xfc, !PT ;  /* 0x000000300d077812 */ /* 0x040fe200078efcff */
[--C-:B------:R-:W-:Y:S01]  /*0a90*/  IMAD R4, R4, 0x40, R12.reuse ;  /* 0x0000004004047824 */ /* 0x100fe200078e020c */
[C---:B------:R-:W-:Y:S01]  /*0aa0*/  LOP3.LUT R8, R13.reuse, 0x40, RZ, 0xfc, !PT ;  /* 0x000000400d087812 */ /* 0x040fe200078efcff */
[--C-:B------:R-:W-:Y:S01]  /*0ab0*/  IMAD R6, R6, 0x40, R12.reuse ;  /* 0x0000004006067824 */ /* 0x100fe200078e020c */
[----:B------:R-:W-:Y:S01]  /*0ac0*/  LOP3.LUT R9, R13, 0x50, RZ, 0xfc, !PT ;  /* 0x000000500d097812 */ /* 0x000fe200078efcff */
[--C-:B------:R-:W-:Y:S01]  /*0ad0*/  IMAD R7, R7, 0x40, R12.reuse ;  /* 0x0000004007077824 */ /* 0x100fe200078e020c */
[C---:B------:R-:W-:Y:S01]  /*0ae0*/  LOP3.LUT R10, R13.reuse, 0x60, RZ, 0xfc, !PT ;  /* 0x000000600d0a7812 */ /* 0x040fe200078efcff */
[--C-:B------:R-:W-:Y:S01]  /*0af0*/  IMAD R8, R8, 0x40, R12.reuse ;  /* 0x0000004008087824 */ /* 0x100fe200078e020c */
[----:B------:R-:W-:Y:S01]  /*0b00*/  LOP3.LUT R11, R13, 0x70, RZ, 0xfc, !PT ;  /* 0x000000700d0b7812 */ /* 0x000fe200078efcff */
[--C-:B------:R-:W-:Y:S01]  /*0b10*/  IMAD R9, R9, 0x40, R12.reuse ;  /* 0x0000004009097824 */ /* 0x100fe200078e020c */
[----:B------:R-:W-:Y:S01]  /*0b20*/  LOP3.LUT R21, R16, 0xff000, RZ, 0xc0, !PT ;  /* 0x000ff00010157812 */ /* 0x000fe200078ec0ff */
[--C-:B------:R-:W-:Y:S01]  /*0b30*/  IMAD R10, R10, 0x40, R12.reuse ;  /* 0x000000400a0a7824 */ /* 0x100fe200078e020c */
[----:B------:R-:W-:Y:S01]  /*0b40*/  LOP3.LUT R15, R3, 0x50, R13, 0xfe, !PT ;  /* 0x00000050030f7812 */ /* 0x000fe200078efe0d */
[--C-:B------:R-:W-:Y:S01]  /*0b50*/  IMAD R11, R11, 0x40, R12.reuse ;  /* 0x000000400b0b7824 */ /* 0x100fe200078e020c */
[----:B------:R-:W-:Y:S01]  /*0b60*/  LOP3.LUT R16, R3, 0x60, R13, 0xfe, !PT ;  /* 0x0000006003107812 */ /* 0x000fe200078efe0d */
[----:B------:R-:W-:Y:S01]  /*0b70*/  IMAD R12, R13, 0x40, R12 ;  /* 0x000000400d0c7824 */ /* 0x000fe200078e020c */
[----:B------:R-:W-:Y:S01]  /*0b80*/  LOP3.LUT R17, R3, 0x70, R13, 0xfe, !PT ;  /* 0x0000007003117812 */ /* 0x000fe200078efe0d */
[----:B------:R-:W-:Y:S01]  /*0b90*/  IMAD.IADD R14, R14, 0x1, -R21 ;  /* 0x000000010e0e7824 */ /* 0x000fe200078e0a15 */
[----:B------:R-:W-:-:S02]  /*0ba0*/  LEA.HI R13, R19, R15, RZ, 0xc ;  /* 0x0000000f130d7211 */ /* 0x000fc400078f60ff */
[C---:B------:R-:W-:Y:S02]  /*0bb0*/  LEA.HI R21, R19.reuse, R16, RZ, 0xc ;  /* 0x0000001013157211 */ /* 0x040fe400078f60ff */
[----:B------:R-:W-:Y:S02]  /*0bc0*/  LEA.HI R19, R19, R17, RZ, 0xc ;  /* 0x0000001113137211 */ /* 0x000fe400078f60ff */
[----:B------:R-:W-:Y:S02]  /*0bd0*/  LOP3.LUT R26, R13, 0xff000, RZ, 0xc0, !PT ;  /* 0x000ff0000d1a7812 */ /* 0x000fe400078ec0ff */
[----:B------:R-:W-:Y:S02]  /*0be0*/  LOP3.LUT R21, R21, 0xff000, RZ, 0xc0, !PT ;  /* 0x000ff00015157812 */ /* 0x000fe400078ec0ff */
[----:B------:R-:W-:Y:S01]  /*0bf0*/  LOP3.LUT R28, R19, 0xff000, RZ, 0xc0, !PT ;  /* 0x000ff000131c7812 */ /* 0x000fe200078ec0ff */
[----:B------:R-:W-:Y:S01]  /*0c00*/  IMAD.IADD R26, R15, 0x1, -R26 ;  /* 0x000000010f1a7824 */ /* 0x000fe200078e0a1a */
[----:B------:R-:W-:Y:S01]  /*0c10*/  LOP3.LUT R13, R5, 0x38, RZ, 0xc0, !PT ;  /* 0x00000038050d7812 */ /* 0x000fe200078ec0ff */
[----:B------:R-:W-:Y:S01]  /*0c20*/  IMAD.IADD R16, R16, 0x1, -R21 ;  /* 0x0000000110107824 */ /* 0x000fe200078e0a15 */
[----:B------:R-:W-:Y:S01]  /*0c30*/  LEA R53, R4, UR24, 0x1 ;  /* 0x0000001804357c11 */ /* 0x000fe2000f8e08ff */
[----:B------:R-:W-:Y:S01]  /*0c40*/  IMAD.IADD R28, R17, 0x1, -R28 ;  /* 0x00000001111c7824 */ /* 0x000fe200078e0a1c */
[----:B------:R-:W-:Y:S01]  /*0c50*/  LEA R55, R6, UR24, 0x1 ;  /* 0x0000001806377c11 */ /* 0x000fe2000f8e08ff */
[--C-:B------:R-:W-:Y:S01]  /*0c60*/  IMAD R21, R18, 0x3000, R13.reuse ;  /* 0x0000300012157824 */ /* 0x100fe200078e020d */
        /* <DEDUP_REMOVED lines=9> */
[----:B------:R-:W-:-:S02]  /*0d00*/  IMAD R31, R26, 0x3000, R13 ;  /* 0x000030001a1f7824 */ /* 0x000fc400078e020d */
[--C-:B------:R-:W-:Y:S02]  /*0d10*/  IMAD R33, R16, 0x3000, R13.reuse ;  /* 0x0000300010217824 */ /* 0x100fe400078e020d */
[--C-:B------:R-:W-:Y:S02]  /*0d20*/  IMAD R15, R28, 0x3000, R13.reuse ;  /* 0x000030001c0f7824 */ /* 0x100fe400078e020d */
[--C-:B------:R-:W-:Y:S02]  /*0d30*/  IMAD R37, R30, 0x3000, R13.reuse ;  /* 0x000030001e257824 */ /* 0x100fe400078e020d */
[--C-:B------:R-:W-:Y:S02]  /*0d40*/  IMAD R39, R32, 0x3000, R13.reuse ;  /* 0x0000300020277824 */ /* 0x100fe400078e020d */
[--C-:B------:R-:W-:Y:S02]  /*0d50*/  IMAD R41, R36, 0x3000, R13.reuse ;  /* 0x0000300024297824 */ /* 0x100fe400078e020d */
[----:B------:R-:W-:-:S02]  /*0d60*/  IMAD R43, R38, 0x3000, R13 ;  /* 0x00003000262b7824 */ /* 0x000fc400078e020d */
[--C-:B------:R-:W-:Y:S02]  /*0d70*/  IMAD R45, R40, 0x3000, R13.reuse ;  /* 0x00003000282d7824 */ /* 0x100fe400078e020d */
[--C-:B------:R-:W-:Y:S02]  /*0d80*/  IMAD R47, R42, 0x3000, R13.reuse ;  /* 0x000030002a2f7824 */ /* 0x100fe400078e020d */
[--C-:B------:R-:W-:Y:S02]  /*0d90*/  IMAD R49, R44, 0x3000, R13.reuse ;  /* 0x000030002c317824 */ /* 0x100fe400078e020d */
[----:B------:R-:W-:Y:S02]  /*0da0*/  IMAD R13, R46, 0x3000, R13 ;  /* 0x000030002e0d7824 */ /* 0x000fe400078e020d */
[----:B----4-:R-:W-:-:S04]  /*0db0*/  IMAD.WIDE R36, R37, 0x2, R50 ;  /* 0x0000000225247825 */ /* 0x010fc800078e0232 */
[----:B------:R-:W-:-:S04]  /*0dc0*/  IMAD.WIDE R38, R39, 0x2, R50 ;  /* 0x0000000227267825 */ /* 0x000fc800078e0232 */
[----:B------:R-:W-:-:S04]  /*0dd0*/  IMAD.WIDE R40, R41, 0x2, R50 ;  /* 0x0000000229287825 */ /* 0x000fc800078e0232 */
[----:B------:R-:W-:-:S04]  /*0de0*/  IMAD.WIDE R42, R43, 0x2, R50 ;  /* 0x000000022b2a7825 */ /* 0x000fc800078e0232 */
[----:B------:R-:W-:-:S04]  /*0df0*/  IMAD.WIDE R44, R45, 0x2, R50 ;  /* 0x000000022d2c7825 */ /* 0x000fc800078e0232 */
[----:B------:R-:W-:-:S04]  /*0e00*/  IMAD.WIDE R46, R47, 0x2, R50 ;  /* 0x000000022f2e7825 */ /* 0x000fc800078e0232 */
[----:B------:R-:W-:Y:S01]  /*0e10*/  IMAD.WIDE R48, R49, 0x2, R50 ;  /* 0x0000000231307825 */ /* 0x000fe200078e0232 */
[----:B------:R-:W-:-:S03]  /*0e20*/  IADD3 R174, P2, R46, 0x100, RZ ;  /* 0x000001002eae7810 */ /* 0x000fc60007f5e0ff */
[----:B------:R-:W-:Y:S01]  /*0e30*/  IMAD.WIDE R50, R13, 0x2, R50 ;  /* 0x000000020d327825 */ /* 0x000fe200078e0232 */
[----:B------:R-:W-:-:S03]  /*0e40*/  LEA R13, R12, UR24, 0x1 ;  /* 0x000000180c0d7c11 */ /* 0x000fc6000f8e08ff */
[----:B-1---5:R-:W-:-:S04]  /*0e50*/  IMAD.WIDE R20, R21, 0x2, R34 ;  /* 0x0000000215147825 */ /* 0x022fc800078e0222 */
[--C-:B------:R-:W-:Y:S01]  /*0e60*/  IMAD.WIDE R22, R23, 0x2, R34.reuse ;  /* 0x0000000217167825 */ /* 0x100fe200078e0222 */
[----:B------:R-:W-:Y:S01]  /*0e70*/  @!PT LDS RZ, [RZ] ;  /* 0x00000000fffff984 */ /* 0x000fe20000000800 */
[----:B------:R-:W-:Y:S01]  /*0e80*/  @!PT LDS RZ, [RZ] ;  /* 0x00000000fffff984 */ /* 0x000fe20000000800 */
[----:B------:R-:W-:Y:S01]  /*0e90*/  @!PT LDS RZ, [RZ] ;  /* 0x00000000fffff984 */ /* 0x000fe20000000800 */
[----:B------:R-:W-:Y:S01]  /*0ea0*/  LDGSTS.E.BYPASS.128 [R13], desc[UR30][R20.64] ;  /* 0x00000000140d7fae */ /* 0x000fe2000b901c5e */
[----:B------:R-:W-:Y:S02]  /*0eb0*/  IADD3 R195, P0, R20, 0x100, RZ ;  /* 0x0000010014c37810 */ /* 0x000fe40007f1e0ff */
[--C-:B------:R-:W-:Y:S01]  /*0ec0*/  IMAD.WIDE R24, R25, 0x2, R34.reuse ;  /* 0x0000000219187825 */ /* 0x100fe200078e0222 */
[----:B------:R-:W-:Y:S03]  /*0ed0*/  LDGSTS.E.BYPASS.128 [R53], desc[UR30][R22.64] ;  /* 0x0000000016357fae */ /* 0x000fe6000b901c5e */
        /* <DEDUP_REMOVED lines=8> */
[----:B------:R-:W-:Y:S01]  /*0f60*/  IMAD.WIDE R34, R15, 0x2, R34 ;  /* 0x000000020f227825 */ /* 0x000fe200078e0222 */
[----:B------:R-:W-:Y:S01]  /*0f70*/  LDGSTS.E.BYPASS.128 [R63], desc[UR30][R32.64] ;  /* 0x00000000203f7fae */ /* 0x000fe2000b901c5e */
[----:B------:R-:W-:-:S02]  /*0f80*/  IADD3 R15, P1, R22, 0x100, RZ ;  /* 0x00000100160f7810 */ /* 0x000fc40007f3e0ff */
[----:B------:R-:W-:Y:S01]  /*0f90*/  IMAD.X R14, RZ, RZ, R21, P0 ;  /* 0x000000ffff0e7224 */ /* 0x000fe200000e0615 */
[----:B------:R-:W-:Y:S01]  /*0fa0*/  LDGSTS.E.BYPASS.128 [R65], desc[UR30][R34.64] ;  /* 0x0000000022417fae */ /* 0x000fe2000b901c5e */
[----:B------:R-:W-:Y:S01]  /*0fb0*/  IADD3 R17, P0, R24, 0x100, RZ ;  /* 0x0000010018117810 */ /* 0x000fe20007f1e0ff */
[----:B------:R-:W-:Y:S01]  /*0fc0*/  IMAD.X R16, RZ, RZ, R23, P1 ;  /* 0x000000ffff107224 */ /* 0x000fe200008e0617 */
[----:B------:R-:W-:Y:S01]  /*0fd0*/  IADD3 R18, P1, R26, 0x100, RZ ;  /* 0x000001001a127810 */ /* 0x000fe20007f3e0ff */
[----:B------:R-:W0:Y:S01]  /*0fe0*/  LDGDEPBAR ;  /* 0x00000000000079af */ /* 0x000e220000000000 */
[----:B------:R-:W-:Y:S02]  /*0ff0*/  IMAD.X R176, RZ, RZ, R47, P2 ;  /* 0x000000ffffb07224 */ /* 0x000fe400010e062f */
[----:B------:R-:W-:Y:S01]  /*1000*/  IMAD.X R19, RZ, RZ, R25, P0 ;  /* 0x000000ffff137224 */ /* 0x000fe200000e0619 */
[----:B------:R-:W-:Y:S01]  /*1010*/  LDGSTS.E.BYPASS.128 [R13+0xc000], desc[UR30][R36.64] ;  /* 0x0c000000240d7fae */ /* 0x000fe2000b901c5e */
[----:B------:R-:W-:Y:S01]  /*1020*/  IADD3 R196, P0, R28, 0x100, RZ ;  /* 0x000001001cc47810 */ /* 0x000fe20007f1e0ff */
[----:B------:R-:W-:Y:S01]  /*1030*/  IMAD.X R198, RZ, RZ, R27, P1 ;  /* 0x000000ffffc67224 */ /* 0x000fe200008e061b */
[----:B------:R-:W-:Y:S01]  /*1040*/  IADD3 R193, P1, R30, 0x100, RZ ;  /* 0x000001001ec17810 */ /* 0x000fe20007f3e0ff */
[----:B------:R-:W-:Y:S02]  /*1050*/  LDGSTS.E.BYPASS.128 [R53+0xc000], desc[UR30][R38.64] ;  /* 0x0c00000026357fae */ /* 0x000fe4000b901c5e */
[----:B------:R-:W-:Y:S01]  /*1060*/  IMAD.X R197, RZ, RZ, R29, P0 ;  /* 0x000000ffffc57224 */ /* 0x000fe200000e061d */
[----:B------:R-:W-:Y:S01]  /*1070*/  IADD3 R191, P0, R32, 0x100, RZ ;  /* 0x0000010020bf7810 */ /* 0x000fe20007f1e0ff */
[----:B------:R-:W-:Y:S01]  /*1080*/  LDGSTS.E.BYPASS.128 [R55+0xc000], desc[UR30][R40.64] ;  /* 0x0c00000028377fae */ /* 0x000fe2000b901c5e */
[----:B------:R-:W-:Y:S01]  /*1090*/  IMAD.X R194, RZ, RZ, R31, P1 ;  /* 0x000000ffffc27224 */ /* 0x000fe200008e061f */
[----:B------:R-:W-:-:S02]  /*10a0*/  IADD3 R189, P1, R34, 0x100, RZ ;  /* 0x0000010022bd7810 */ /* 0x000fc40007f3e0ff */
[----:B------:R-:W-:Y:S01]  /*10b0*/  LDGSTS.E.BYPASS.128 [R57+0xc000], desc[UR30][R42.64] ;  /* 0x0c0000002a397fae */ /* 0x000fe2000b901c5e */
[----:B------:R-:W-:Y:S01]  /*10c0*/  IMAD.X R192, RZ, RZ, R33, P0 ;  /* 0x000000ffffc07224 */ /* 0x000fe200000e0621 */
[----:B------:R-:W-:Y:S01]  /*10d0*/  IADD3 R187, P0, R36, 0x100, RZ ;  /* 0x0000010024bb7810 */ /* 0x000fe20007f1e0ff */
[----:B------:R-:W-:Y:S01]  /*10e0*/  IMAD.X R190, RZ, RZ, R35, P1 ;  /* 0x000000ffffbe7224 */ /* 0x000fe200008e0623 */
[----:B------:R-:W-:Y:S01]  /*10f0*/  LDGSTS.E.BYPASS.128 [R59+0xc000], desc[UR30][R44.64] ;  /* 0x0c0000002c3b7fae */ /* 0x000fe2000b901c5e */
[----:B------:R-:W-:Y:S02]  /*1100*/  IADD3 R185, P1, R38, 0x100, RZ ;  /* 0x0000010026b97810 */ /* 0x000fe40007f3e0ff */
        /* <DEDUP_REMOVED lines=11> */
[----:B------:R-:W0:Y:S01]  /*11c0*/  LDGDEPBAR ;  /* 0x00000000000079af */ /* 0x000e220000000000 */
[----:B------:R-:W-:Y:S01]  /*11d0*/  IMAD.X R180, RZ, RZ, R45, P0 ;  /* 0x000000ffffb47224 */ /* 0x000fe200000e062d */
[----:B------:R-:W-:Y:S01]  /*11e0*/  BAR.SYNC.DEFER_BLOCKING 0x0 ;  /* 0x0000000000007b1d */ /* 0x000fe20000010000 */
[----:B------:R-:W-:Y:S01]  /*11f0*/  IADD3 R166, P0, R50, 0x100, RZ ;  /* 0x0000010032a67810 */ /* 0x000fe20007f1e0ff */
[----:B------:R-:W-:-:S04]  /*1200*/  IMAD.X R172, RZ, RZ, R49, P1 ;  /* 0x000000ffffac7224 */ /* 0x000fc800008e0631 */
[----:B------:R-:W-:Y:S01]  /*1210*/  IMAD.X R168, RZ, RZ, R51, P0 ;  /* 0x000000ffffa87224 */ /* 0x000fe200000e0633 */
[----:B------:R-:W-:Y:S01]  /*1220*/  @!PT LDS RZ, [RZ] ;  /* 0x00000000fffff984 */ /* 0x000fe20000000800 */
[----:B------:R-:W-:Y:S01]  /*1230*/  @!PT LDS RZ, [RZ] ;  /* 0x00000000fffff984 */ /* 0x000fe20000000800 */
[----:B------:R-:W-:Y:S01]  /*1240*/  @!PT LDS RZ, [RZ] ;  /* 0x00000000fffff984 */ /* 0x000fe20000000800 */
[----:B------:R-:W-:Y:S04]  /*1250*/  LDGSTS.E.BYPASS.128 [R13+0x4000], desc[UR30][R20.64+0x80] ;  /* 0x04000080140d7fae */ /* 0x000fe8000b901c5e */
[----:B------:R-:W-:Y:S04]  /*1260*/  LDGSTS.E.BYPASS.128 [R53+0x4000], desc[UR30][R22.64+0x80] ;  /* 0x0400008016357fae */ /* 0x000fe8000b901c5e */
[----:B------:R1:W-:Y:S04]  /*1270*/  LDGSTS.E.BYPASS.128 [R55+0x4000], desc[UR30][R24.64+0x80] ;  /* 0x0400008018377fae */ /* 0x0003e8000b901c5e */
[----:B------:R2:W-:Y:S04]  /*1280*/  LDGSTS.E.BYPASS.128 [R57+0x4000], desc[UR30][R26.64+0x80] ;  /* 0x040000801a397fae */ /* 0x0005e8000b901c5e */
[----:B------:R3:W-:Y:S04]  /*1290*/  LDGSTS.E.BYPASS.128 [R59+0x4000], desc[UR30][R28.64+0x80] ;  /* 0x040000801c3b7fae */ /* 0x0007e8000b901c5e */
[----:B------:R4:W-:Y:S01]  /*12a0*/  LDGSTS.E.BYPASS.128 [R61+0x4000], desc[UR30][R30.64+0x80] ;  /* 0x040000801e3d7fae */ /* 0x0009e2000b901c5e */
[----:B-1----:R-:W-:-:S03]  /*12b0*/  CS2R R24, SRZ ;  /* 0x0000000000187805 */ /* 0x002fc6000001ff00 */
[----:B------:R1:W-:Y:S01]  /*12c0*/  LDGSTS.E.BYPASS.128 [R63+0x4000], desc[UR30][R32.64+0x80] ;  /* 0x04000080203f7fae */ /* 0x0003e2000b901c5e */
[----:B--2---:R-:W-:-:S03]  /*12d0*/  CS2R R26, SRZ ;  /* 0x00000000001a7805 */ /* 0x004fc6000001ff00 */
[----:B------:R2:W-:Y:S01]  /*12e0*/  LDGSTS.E.BYPASS.128 [R65+0x4000], desc[UR30][R34.64+0x80] ;  /* 0x0400008022417fae */ /* 0x0005e2000b901c5e */
[----:B---3--:R-:W-:-:S03]  /*12f0*/  CS2R R28, SRZ ;  /* 0x00000000001c7805 */ /* 0x008fc6000001ff00 */
[----:B------:R-:W0:Y:S01]  /*1300*/  LDGDEPBAR ;  /* 0x00000000000079af */ /* 0x000e220000000000 */
[----:B----4-:R-:W-:-:S03]  /*1310*/  CS2R R30, SRZ ;  /* 0x00000000001e7805 */ /* 0x010fc6000001ff00 */
[----:B------:R3:W-:Y:S01]  /*1320*/  LDGSTS.E.BYPASS.128 [R13+0x10000], desc[UR30][R36.64+0x80] ;  /* 0x10000080240d7fae */ /* 0x0007e2000b901c5e */
[----:B-1----:R-:W-:-:S03]  /*1330*/  CS2R R32, SRZ ;  /* 0x0000000000207805 */ /* 0x002fc6000001ff00 */
[----:B------:R1:W-:Y:S01]  /*1340*/  LDGSTS.E.BYPASS.128 [R53+0x10000], desc[UR30][R38.64+0x80] ;  /* 0x1000008026357fae */ /* 0x0003e2000b901c5e */
[----:B--2---:R-:W-:-:S03]  /*1350*/  CS2R R34, SRZ ;  /* 0x0000000000227805 */ /* 0x004fc6000001ff00 */
[----:B------:R2:W-:Y:S04]  /*1360*/  LDGSTS.E.BYPASS.128 [R55+0x10000], desc[UR30][R40.64+0x80] ;  /* 0x1000008028377fae */ /* 0x0005e8000b901c5e */
[----:B------:R4:W-:Y:S01]  /*1370*/  LDGSTS.E.BYPASS.128 [R57+0x10000], desc[UR30][R42.64+0x80] ;  /* 0x100000802a397fae */ /* 0x0009e2000b901c5e */
[----:B---3--:R-:W-:Y:S02]  /*1380*/  SHF.R.U32.HI R13, RZ, 0x5, R0 ;  /* 0x00000005ff0d7819 */ /* 0x008fe40000011600 */
[----:B------:R-:W-:Y:S01]  /*1390*/  CS2R R36, SRZ ;  /* 0x0000000000247805 */ /* 0x000fe2000001ff00 */
[----:B------:R3:W-:Y:S01]  /*13a0*/  LDGSTS.E.BYPASS.128 [R59+0x10000], desc[UR30][R44.64+0x80] ;  /* 0x100000802c3b7fae */ /* 0x0007e2000b901c5e */
[----:B-1----:R-:W-:Y:S02]  /*13b0*/  CS2R R38, SRZ ;  /* 0x0000000000267805 */ /* 0x002fe4000001ff00 */
[----:B------:R-:W-:-:S02]  /*13c0*/  CS2R R52, SRZ ;  /* 0x0000000000347805 */ /* 0x000fc4000001ff00 */
[----:B------:R-:W-:Y:S01]  /*13d0*/  LOP3.LUT R199, R13, 0x7fffffc, RZ, 0xc0, !PT ;  /* 0x07fffffc0dc77812 */ /* 0x000fe200078ec0ff */
[----:B------:R1:W-:Y:S01]  /*13e0*/  LDGSTS.E.BYPASS.128 [R61+0x10000], desc[UR30][R46.64+0x80] ;  /* 0x100000802e3d7fae */ /* 0x0003e2000b901c5e */
[----:B--2---:R-:W-:Y:S02]  /*13f0*/  CS2R R40, SRZ ;  /* 0x0000000000287805 */ /* 0x004fe4000001ff00 */
[----:B------:R-:W-:Y:S01]  /*1400*/  CS2R R54, SRZ ;  /* 0x0000000000367805 */ /* 0x000fe2000001ff00 */
[----:B------:R2:W-:Y:S01]  /*1410*/  LDGSTS.E.BYPASS.128 [R63+0x10000], desc[UR30][R48.64+0x80] ;  /* 0x10000080303f7fae */ /* 0x0005e2000b901c5e */
[----:B----4-:R-:W-:Y:S02]  /*1420*/  CS2R R42, SRZ ;  /* 0x00000000002a7805 */ /* 0x010fe4000001ff00 */
[----:B------:R-:W-:Y:S01]  /*1430*/  CS2R R56, SRZ ;  /* 0x0000000000387805 */ /* 0x000fe2000001ff00 */
[----:B------:R4:W-:Y:S01]  /*1440*/  LDGSTS.E.BYPASS.128 [R65+0x10000], desc[UR30][R50.64+0x80] ;  /* 0x1000008032417fae */ /* 0x0009e2000b901c5e */
[----:B---3--:R-:W-:-:S02]  /*1450*/  CS2R R44, SRZ ;  /* 0x00000000002c7805 */ /* 0x008fc4000001ff00 */
[----:B------:R-:W-:Y:S01]  /*1460*/  CS2R R58, SRZ ;  /* 0x00000000003a7805 */ /* 0x000fe2000001ff00 */
[----:B------:R-:W0:Y:S01]  /*1470*/  LDGDEPBAR ;  /* 0x00000000000079af */ /* 0x000e220000000000 */
[----:B-1----:R-:W-:Y:S02]  /*1480*/  CS2R R46, SRZ ;  /* 0x00000000002e7805 */ /* 0x002fe4000001ff00 */
[----:B------:R-:W-:Y:S02]  /*1490*/  CS2R R60, SRZ ;  /* 0x00000000003c7805 */ /* 0x000fe4000001ff00 */
[----:B--2---:R-:W-:Y:S02]  /*14a0*/  CS2R R48, SRZ ;  /* 0x0000000000307805 */ /* 0x004fe4000001ff00 */
[----:B------:R-:W-:Y:S02]  /*14b0*/  CS2R R62, SRZ ;  /* 0x00000000003e7805 */ /* 0x000fe4000001ff00 */
[----:B----4-:R-:W-:-:S02]  /*14c0*/  CS2R R50, SRZ ;  /* 0x0000000000327805 */ /* 0x010fc4000001ff00 */
[----:B------:R-:W-:-:S07]  /*14d0*/  CS2R R64, SRZ ;  /* 0x0000000000407805 */ /* 0x000fce000001ff00 */
.L_x_0:
[----:B------:R-:W1:Y:S01]  /*14e0*/  SHFL.IDX PT, R20, R199, RZ, 0x1f ;  /* 0x00001fffc7147589 */ /* 0x000e6200000e0000 */
[----:B------:R-:W-:Y:S01]  /*14f0*/  UIADD3 UR26, UR26, 0x1, URZ ;  /* 0x000000011a1a7890 */ /* 0x000fe2000fffe03f */
[----:B------:R-:W-:-:S04]  /*1500*/  DEPBAR.LE SB0, 0x2 ;  /* 0x000080800000791a */ /* 0x000fc80000000000 */
[----:B------:R-:W-:Y:S01]  /*1510*/  UISETP.GE.AND UP0, UPT, UR26, 0x3, UPT ;  /* 0x000000031a00788c */ /* 0x000fe2000bf06270 */
[----:B------:R-:W-:Y:S01]  /*1520*/  BAR.SYNC.DEFER_BLOCKING 0x0 ;  /* 0x0000000000007b1d */ /* 0x000fe20000010000 */
[----:B------:R-:W-:Y:S01]  /*1530*/  UIADD3 UR25, UR25, 0x1, URZ ;  /* 0x0000000119197890 */ /* 0x000fe2000fffe03f */
[----:B------:R-:W-:Y:S01]  /*1540*/  VIADD R164, R152, 0x40 ;  /* 0x0000004098a47836 */ /* 0x000fe20000000000 */
[----:B------:R-:W-:Y:S01]  /*1550*/  USEL UR26, UR26, URZ, !UP0 ;  /* 0x0000003f1a1a7287 */ /* 0x000fe2000c000000 */
[----:B------:R-:W-:Y:S02]  /*1560*/  IADD3 R22, P2, R15, UR4, RZ ;  /* 0x000000040f167c10 */ /* 0x000fe4000ff5e0ff */
[----:B------:R-:W-:Y:S01]  /*1570*/  UMOV UR19, 0x40000040 ;  /* 0x4000004000137882 */ /* 0x000fe20000000000 */
[----:B------:R-:W-:Y:S01]  /*1580*/  UMOV UR12, 0x4000002 ;  /* 0x04000002000c7882 */ /* 0x000fe20000000000 */
[----:B------:R-:W-:Y:S01]  /*1590*/  UMOV UR13, 0x40000040 ;  /* 0x40000040000d7882 */ /* 0x000fe20000000000 */
[----:B------:R-:W-:Y:S01]  /*15a0*/  UMOV UR9, 0x40000040 ;  /* 0x4000004000097882 */ /* 0x000fe20000000000 */
[----:B------:R-:W-:Y:S01]  /*15b0*/  UMOV UR20, 0x4000006 ;  /* 0x0400000600147882 */ /* 0x000fe20000000000 */
[----:B------:R-:W-:Y:S01]  /*15c0*/  UMOV UR21, 0x40000040 ;  /* 0x4000004000157882 */ /* 0x000fe20000000000 */
[----:B------:R-:W-:-:S02]  /*15d0*/  ISETP.GE.U32.AND P0, PT, R164, 0x2f80, PT ;  /* 0x00002f80a400780c */ /* 0x000fc40003f06070 */
[----:B------:R-:W-:Y:S02]  /*15e0*/  IADD3.X R23, R16, UR5, RZ, P2, !PT ;  /* 0x0000000510177c10 */ /* 0x000fe400097fe4ff */
[----:B------:R-:W-:Y:S02]  /*15f0*/  IADD3 R154, P2, R18, UR4, RZ ;  /* 0x00000004129a7c10 */ /* 0x000fe4000ff5e0ff */
[----:B-1----:R-:W-:Y:S02]  /*1600*/  R2UR UR6, R20 ;  /* 0x00000000140672ca */ /* 0x002fe400000e0000 */
[----:B------:R-:W-:Y:S02]  /*1610*/  IADD3 R20, P1, R195, UR4, RZ ;  /* 0x00000004c3147c10 */ /* 0x000fe4000ff3e0ff */
[----:B------:R-:W-:Y:S01]  /*1620*/  IADD3.X R155, R198, UR5, RZ, P2, !PT ;  /* 0x00000005c69b7c10 */ /* 0x000fe200097fe4ff */
[----:B------:R-:W-:Y:S01]  /*1630*/  WARPGROUP.ARRIVE ;  /* 0x00000000000079c5 */ /* 0x000fe20000000000 */
[----:B------:R-:W-:-:S02]  /*1640*/  IADD3.X R21, R14, UR5, RZ, P1, !PT ;  /* 0x000000050e157c10 */ /* 0x000fc40008ffe4ff */
[----:B------:R-:W-:Y:S02]  /*1650*/  IADD3 R152, P1, R17, UR4, RZ ;  /* 0x0000000411987c10 */ /* 0x000fe4000ff3e0ff */
[----:B------:R-:W-:-:S03]  /*1660*/  IADD3 R158, P2, R193, UR4, RZ ;  /* 0x00000004c19e7c10 */ /* 0x000fc6000ff5e0ff */
[----:B------:R-:W-:Y:S01]  /*1670*/  USHF.L.U32 UR7, UR6, 0x7, URZ ;  /* 0x0000000706077899 */ /* 0x000fe2000800063f */
[----:B------:R-:W-:Y:S01]  /*1680*/  IADD3.X R153, R19, UR5, RZ, P1, !PT ;  /* 0x0000000513997c10 */ /* 0x000fe20008ffe4ff */
[----:B------:R-:W-:Y:S01]  /*1690*/  ULEA UR6, UR26, UR24, 0xe ;  /* 0x000000181a067291 */ /* 0x000fe2000f8e703f */
[----:B------:R-:W-:Y:S01]  /*16a0*/  IADD3 R156, P1, R196, UR4, RZ ;  /* 0x00000004c49c7c10 */ /* 0x000fe2000ff3e0ff */
[----:B------:R-:W-:Y:S01]  /*16b0*/  ULOP3.LUT UR7, UR7, 0x180, URZ, 0xc0, !UPT ;  /* 0x0000018007077892 */ /* 0x000fe2000f8ec03f */
[----:B------:R-:W-:Y:S01]  /*16c0*/  IADD3.X R159, R194, UR5, RZ, P2, !PT ;  /* 0x00000005c29f7c10 */ /* 0x000fe200097fe4ff */
[----:B------:R-:W-:Y:S01]  /*16d0*/  USHF.R.U32.HI UR8, URZ, 0x4, UR6 ;  /* 0x000000043f087899 */ /* 0x000fe20008011606 */
[----:B------:R-:W-:Y:S01]  /*16e0*/  IADD3.X R157, R197, UR5, RZ, P1, !PT ;  /* 0x00000005c59d7c10 */ /* 0x000fe20008ffe4ff */
[----:B------:R-:W-:Y:S01]  /*16f0*/  UIADD3 UR6, UR6, 0xc000, URZ ;  /* 0x0000c00006067890 */ /* 0x000fe2000fffe03f */
[----:B------:R-:W-:Y:S01]  /*1700*/  IADD3 R160, P3, R170, UR4, RZ ;  /* 0x00000004aaa07c10 */ /* 0x000fe2000ff7e0ff */
[----:B------:R-:W-:Y:S01]  /*1710*/  ULOP3.LUT UR8, UR8, 0x3fff, URZ, 0xc0, !UPT ;  /* 0x00003fff08087892 */ /* 0x000fe2000f8ec03f */
[----:B------:R-:W-:Y:S01]  /*1720*/  IADD3 R162, P4, R166, UR4, RZ ;  /* 0x00000004a6a27c10 */ /* 0x000fe2000ff9e0ff */
[----:B------:R-:W-:Y:S01]  /*1730*/  USHF.R.U32.HI UR6, URZ, 0x4, UR6 ;  /* 0x000000043f067899 */ /* 0x000fe20008011606 */
[----:B------:R-:W-:Y:S01]  /*1740*/  IADD3.X R161, R172, UR5, RZ, P3, !PT ;  /* 0x00000005aca17c10 */ /* 0x000fe20009ffe4ff */
[----:B------:R-:W-:Y:S01]  /*1750*/  UIADD3 UR28, UP0, UR7, UR8, URZ ;  /* 0x00000008071c7290 */ /* 0x000fe2000ff1e03f */
[----:B------:R-:W-:Y:S01]  /*1760*/  IADD3.X R163, R168, UR5, RZ, P4, !PT ;  /* 0x00000005a8a37c10 */ /* 0x000fe2000a7fe4ff */
[----:B------:R-:W-:-:S02]  /*1770*/  ULOP3.LUT UR6, UR6, 0x3fff, URZ, 0xc0, !UPT ;  /* 0x00003fff06067892 */ /* 0x000fc4000f8ec03f */
[----:B------:R-:W-:Y:S02]  /*1780*/  UIADD3.X UR29, URZ, URZ, URZ, UP0, !UPT ;  /* 0x0000003f3f1d7290 */ /* 0x000fe400087fe43f */
[----:B------:R-:W-:Y:S02]  /*1790*/  ULOP3.LUT UR18, UR6, 0x4000000, URZ, 0xfc, !UPT ;  /* 0x0400000006127892 */ /* 0x000fe4000f8efc3f */
[----:B------:R-:W-:Y:S02]  /*17a0*/  ULOP3.LUT UR16, UR28, 0x4000000, URZ, 0xfc, !UPT ;  /* 0x040000001c107892 */ /* 0x000fe4000f8efc3f */
[----:B------:R-:W-:Y:S01]  /*17b0*/  ULOP3.LUT UR17, UR29, 0x40000040, URZ, 0xfc, !UPT ;  /* 0x400000401d117892 */ /* 0x000fe2000f8efc3f */
[----:B------:R-:W-:Y:S01]  /*17c0*/  UMOV UR7, URZ ;  /* 0x0000003f00077c82 */ /* 0x000fe20008000000 */
[----:B------:R-:W-:Y:S01]  /*17d0*/  UMOV UR8, 0x4000004 ;  /* 0x0400000400087882 */ /* 0x000fe20000000000 */
[----:B------:R-:W-:Y:S02]  /*17e0*/  UIADD3.64 UR14, UR6, UR12, URZ ;  /* 0x0000000c060e7297 */ /* 0x000fe4000fffe03f */
[----:B------:R-:W-:-:S02]  /*17f0*/  UIADD3.64 UR12, UR28, UR12, URZ ;  /* 0x0000000c1c0c7297 */ /* 0x000fc4000fffe03f */
[----:B------:R-:W-:Y:S02]  /*1800*/  UIADD3.64 UR10, UR6, UR8, URZ ;  /* 0x00000008060a7297 */ /* 0x000fe4000fffe03f */
[----:B------:R-:W-:Y:S01]  /*1810*/  HGMMA.64x128x16.F32.BF16 R88, gdesc[UR16], R88 ;  /* 0x01e00000105879f0 */ /* 0x000fe20008701858 */
[----:B------:R-:W-:Y:S01]  /*1820*/  UIADD3.64 UR8, UR28, UR8, URZ ;  /* 0x000000081c087297 */ /* 0x000fe2000fffe03f */
[----:B------:R-:W-:Y:S01]  /*1830*/  UMOV UR16, 0x4000200 ;  /* 0x0400020000107882 */ /* 0x000fe20000000000 */
[----:B------:R-:W-:Y:S01]  /*1840*/  UMOV UR17, 0x40000040 ;  /* 0x4000004000117882 */ /* 0x000fe20000000000 */
[----:B------:R-:W-:Y:S02]  /*1850*/  UIADD3.64 UR22, UR6, UR20, URZ ;  /* 0x0000001406167297 */ /* 0x000fe4000fffe03f */
[----:B------:R-:W-:Y:S02]  /*1860*/  UIADD3.64 UR20, UR28, UR20, URZ ;  /* 0x000000141c147297 */ /* 0x000fe4000fffe03f */
[----:B------:R-:W-:-:S02]  /*1870*/  UIADD3.64 UR16, UR28, UR16, URZ ;  /* 0x000000101c107297 */ /* 0x000fc4000fffe03f */
[----:B------:R-:W-:-:S04]  /*1880*/  UISETP.GE.AND UP0, UPT, UR25, 0x3, UPT ;  /* 0x000000031900788c */ /* 0x000fc8000bf06270 */
[----:B------:R-:W-:-:S04]  /*1890*/  USEL UR25, UR25, URZ, !UP0 ;  /* 0x0000003f19197287 */ /* 0x000fc8000c000000 */
[----:B------:R-:W-:-:S06]  /*18a0*/  ULEA UR6, UR25, UR24, 0xe ;  /* 0x0000001819067291 */ /* 0x000fcc000f8e703f */
[----:B------:R-:W-:Y:S02]  /*18b0*/  LEA R165, R12, UR6, 0x1 ;  /* 0x000000060ca57c11 */ /* 0x000fe4000f8e08ff */
[----:B------:R-:W-:Y:S02]  /*18c0*/  LEA R167, R4, UR6, 0x1 ;  /* 0x0000000604a77c11 */ /* 0x000fe4000f8e08ff */
[----:B------:R-:W-:Y:S02]  /*18d0*/  LEA R169, R6, UR6, 0x1 ;  /* 0x0000000606a97c11 */ /* 0x000fe4000f8e08ff */
[----:B------:R-:W-:Y:S02]  /*18e0*/  LEA R171, R7, UR6, 0x1 ;  /* 0x0000000607ab7c11 */ /* 0x000fe4000f8e08ff */
[----:B------:R-:W-:Y:S02]  /*18f0*/  LEA R173, R8, UR6, 0x1 ;  /* 0x0000000608ad7c11 */ /* 0x000fe4000f8e08ff */
[----:B------:R-:W-:-:S02]  /*1900*/  LEA R175, R9, UR6, 0x1 ;  /* 0x0000000609af7c11 */ /* 0x000fc4000f8e08ff */
[----:B------:R-:W-:Y:S02]  /*1910*/  LEA R177, R10, UR6, 0x1 ;  /* 0x000000060ab17c11 */ /* 0x000fe4000f8e08ff */
[----:B------:R-:W-:Y:S01]  /*1920*/  LEA R179, R11, UR6, 0x1 ;  /* 0x000000060bb37c11 */ /* 0x000fe2000f8e08ff */
[----:B------:R-:W-:Y:S01]  /*1930*/  HGMMA.64x128x16.F32.BF16 R88, gdesc[UR12], R88 ;  /* 0x01e000000c5879f0 */ /* 0x000fe20008701858 */
[----:B------:R-:W-:Y:S01]  /*1940*/  UMOV UR12, 0x4000202 ;  /* 0x04000202000c7882 */ /* 0x000fe20000000000 */
[----:B------:R-:W-:Y:S02]  /*1950*/  UMOV UR13, 0x40000040 ;  /* 0x40000040000d7882 */ /* 0x000fe40000000000 */
[----:B------:R-:W-:-:S08]  /*1960*/  UIADD3.64 UR12, UR28, UR12, URZ ;  /* 0x0000000c1c0c7297 */ /* 0x000fd0000fffe03f */
[----:B------:R-:W-:Y:S01]  /*1970*/  HGMMA.64x128x16.F32.BF16 R88, gdesc[UR8], R88 ;  /* 0x01e00000085879f0 */ /* 0x000fe20008701858 */
[----:B------:R-:W-:Y:S01]  /*1980*/  UMOV UR8, 0x4000204 ;  /* 0x0400020400087882 */ /* 0x000fe20000000000 */
[----:B------:R-:W-:Y:S02]  /*1990*/  UMOV UR9, 0x40000040 ;  /* 0x4000004000097882 */ /* 0x000fe40000000000 */
[----:B------:R-:W-:-:S08]  /*19a0*/  UIADD3.64 UR8, UR28, UR8, URZ ;  /* 0x000000081c087297 */ /* 0x000fd0000fffe03f */
[----:B------:R-:W-:-:S12]  /*19b0*/  HGMMA.64x128x16.F32.BF16 R88, gdesc[UR20], R88 ;  /* 0x01e00000145879f0 */ /* 0x000fd80008701858 */
[----:B------:R-:W-:Y:S01]  /*19c0*/  HGMMA.64x128x16.F32.BF16 R24, gdesc[UR16], R24 ;  /* 0x01e00000101879f0 */ /* 0x000fe20008701818 */
[----:B------:R-:W-:Y:S01]  /*19d0*/  UMOV UR20, 0x4000206 ;  /* 0x0400020600147882 */ /* 0x000fe20000000000 */
[----:B------:R-:W-:Y:S02]  /*19e0*/  UMOV UR21, 0x40000040 ;  /* 0x4000004000157882 */ /* 0x000fe40000000000 */
[----:B------:R-:W-:-:S08]  /*19f0*/  UIADD3.64 UR20, UR28, UR20, URZ ;  /* 0x000000141c147297 */ /* 0x000fd0000fffe03f */
[----:B------:R-:W-:-:S12]  /*1a00*/  HGMMA.64x128x16.F32.BF16 R24, gdesc[UR12], R24 ;  /* 0x01e000000c1879f0 */ /* 0x000fd80008701818 */
[----:B------:R-:W-:-:S12]  /*1a10*/  HGMMA.64x128x16.F32.BF16 R24, gdesc[UR8], R24 ;  /* 0x01e00000081879f0 */ /* 0x000fd80008701818 */
[----:B------:R-:W-:Y:S03]  /*1a20*/  HGMMA.64x128x16.F32.BF16 R24, gdesc[UR20], R24, gsb0 ;  /* 0x01e00000141879f0 */ /* 0x000fe60008001818 */
[----:B------:R-:W-:Y:S02]  /*1a30*/  WARPGROUP.DEPBAR.LE gsb0, 0x1 ;  /* 0x00008000000079c5 */ /* 0x000fe40000010100 */
[----:B------:R-:W-:Y:S06]  /*1a40*/  BAR.SYNC.DEFER_BLOCKING 0x0 ;  /* 0x0000000000007b1d */ /* 0x000fec0000010000 */
[----:B------:R-:W-:Y:S01]  /*1a50*/  @!PT LDS RZ, [RZ] ;  /* 0x00000000fffff984 */ /* 0x000fe20000000800 */
[----:B------:R-:W-:Y:S01]  /*1a60*/  @!PT LDS RZ, [RZ] ;  /* 0x00000000fffff984 */ /* 0x000fe20000000800 */
[----:B------:R-:W-:Y:S01]  /*1a70*/  @!PT LDS RZ, [RZ] ;  /* 0x00000000fffff984 */ /* 0x000fe20000000800 */
[----:B------:R1:W-:Y:S04]  /*1a80*/  LDGSTS.E.BYPASS.128 [R165], desc[UR30][R20.64], !P0 ;  /* 0x0000000014a57fae */ /* 0x0003e8000c101c5e */
[----:B------:R2:W-:Y:S04]  /*1a90*/  LDGSTS.E.BYPASS.128 [R167], desc[UR30][R22.64], !P0 ;  /* 0x0000000016a77fae */ /* 0x0005e8000c101c5e */
[----:B------:R3:W-:Y:S01]  /*1aa0*/  LDGSTS.E.BYPASS.128 [R169], desc[UR30][R152.64], !P0 ;  /* 0x0000000098a97fae */ /* 0x0007e2000c101c5e */
[----:B-1----:R-:W-:-:S03]  /*1ab0*/  IADD3 R20, P1, R191, UR4, RZ ;  /* 0x00000004bf147c10 */ /* 0x002fc6000ff3e0ff */
[----:B------:R1:W-:Y:S01]  /*1ac0*/  LDGSTS.E.BYPASS.128 [R171], desc[UR30][R154.64], !P0 ;  /* 0x000000009aab7fae */ /* 0x0003e2000c101c5e */
[----:B--2---:R-:W-:-:S03]  /*1ad0*/  IADD3 R22, P2, R189, UR4, RZ ;  /* 0x00000004bd167c10 */ /* 0x004fc6000ff5e0ff */
[----:B------:R2:W-:Y:S01]  /*1ae0*/  LDGSTS.E.BYPASS.128 [R173], desc[UR30][R156.64], !P0 ;  /* 0x000000009cad7fae */ /* 0x0005e2000c101c5e */
[----:B------:R-:W-:Y:S02]  /*1af0*/  IADD3.X R21, R192, UR5, RZ, P1, !PT ;  /* 0x00000005c0157c10 */ /* 0x000fe40008ffe4ff */
[----:B---3--:R-:W-:Y:S01]  /*1b00*/  IADD3 R152, P1, R187, UR4, RZ ;  /* 0x00000004bb987c10 */ /* 0x008fe2000ff3e0ff */
[----:B------:R3:W-:Y:S01]  /*1b10*/  LDGSTS.E.BYPASS.128 [R175], desc[UR30][R158.64], !P0 ;  /* 0x000000009eaf7fae */ /* 0x0007e2000c101c5e */
[----:B------:R-:W-:Y:S02]  /*1b20*/  IADD3.X R23, R190, UR5, RZ, P2, !PT ;  /* 0x00000005be177c10 */ /* 0x000fe400097fe4ff */
[----:B------:R-:W-:Y:S01]  /*1b30*/  IADD3.X R153, R188, UR5, RZ, P1, !PT ;  /* 0x00000005bc997c10 */ /* 0x000fe20008ffe4ff */
[----:B------:R4:W-:Y:S01]  /*1b40*/  LDGSTS.E.BYPASS.128 [R177], desc[UR30][R20.64], !P0 ;  /* 0x0000000014b17fae */ /* 0x0009e2000c101c5e */
[----:B-1----:R-:W-:Y:S02]  /*1b50*/  IADD3 R154, P2, R185, UR4, RZ ;  /* 0x00000004b99a7c10 */ /* 0x002fe4000ff5e0ff */
[----:B--2---:R-:W-:Y:S01]  /*1b60*/  IADD3 R156, P1, R183, UR4, RZ ;  /* 0x00000004b79c7c10 */ /* 0x004fe2000ff3e0ff */
[----:B------:R1:W-:Y:S01]  /*1b70*/  LDGSTS.E.BYPASS.128 [R179], desc[UR30][R22.64], !P0 ;  /* 0x0000000016b37fae */ /* 0x0003e2000c101c5e */
[----:B------:R-:W-:-:S02]  /*1b80*/  IADD3.X R155, R186, UR5, RZ, P2, !PT ;  /* 0x00000005ba9b7c10 */ /* 0x000fc400097fe4ff */
[----:B---3--:R-:W-:Y:S01]  /*1b90*/  IADD3 R158, P2, R181, UR4, RZ ;  /* 0x00000004b59e7c10 */ /* 0x008fe2000ff5e0ff */
[----:B------:R-:W0:Y:S01]  /*1ba0*/  LDGDEPBAR ;  /* 0x00000000000079af */ /* 0x000e220000000000 */
[----:B------:R-:W-:Y:S02]  /*1bb0*/  IADD3.X R157, R184, UR5, RZ, P1, !PT ;  /* 0x00000005b89d7c10 */ /* 0x000fe40008ffe4ff */
[----:B----4-:R-:W-:Y:S01]  /*1bc0*/  IADD3 R20, P1, R178, UR4, RZ ;  /* 0x00000004b2147c10 */ /* 0x010fe2000ff3e0ff */
[----:B------:R2:W-:Y:S01]  /*1bd0*/  LDGSTS.E.BYPASS.128 [R165+0xc000], desc[UR30][R152.64], !P0 ;  /* 0x0c00000098a57fae */ /* 0x0005e2000c101c5e */
[----:B------:R-:W-:Y:S02]  /*1be0*/  IADD3.X R159, R182, UR5, RZ, P2, !PT ;  /* 0x00000005b69f7c10 */ /* 0x000fe400097fe4ff */
[----:B------:R-:W-:Y:S01]  /*1bf0*/  IADD3.X R21, R180, UR5, RZ, P1, !PT ;  /* 0x00000005b4157c10 */ /* 0x000fe20008ffe4ff */
[----:B------:R3:W-:Y:S01]  /*1c00*/  LDGSTS.E.BYPASS.128 [R167+0xc000], desc[UR30][R154.64], !P0 ;  /* 0x0c0000009aa77fae */ /* 0x0007e2000c101c5e */
[----:B-1----:R-:W-:Y:S01]  /*1c10*/  IADD3 R22, P2, R174, UR4, RZ ;  /* 0x00000004ae167c10 */ /* 0x002fe2000ff5e0ff */
[----:B------:R-:W-:-:S02]  /*1c20*/  UIADD3 UR4, UP0, UR4, 0x80, URZ ;  /* 0x0000008004047890 */ /* 0x000fc4000ff1e03f */
[----:B------:R3:W-:Y:S01]  /*1c30*/  LDGSTS.E.BYPASS.128 [R169+0xc000], desc[UR30][R156.64], !P0 ;  /* 0x0c0000009ca97fae */ /* 0x0007e2000c101c5e */
[----:B------:R-:W-:Y:S01]  /*1c40*/  IADD3.X R23, R176, UR5, RZ, P2, !PT ;  /* 0x00000005b0177c10 */ /* 0x000fe200097fe4ff */
[----:B------:R-:W-:Y:S02]  /*1c50*/  UIADD3.X UR5, URZ, UR5, URZ, UP0, !UPT ;  /* 0x000000053f057290 */ /* 0x000fe400087fe43f */
[----:B------:R3:W-:Y:S01]  /*1c60*/  LDGSTS.E.BYPASS.128 [R171+0xc000], desc[UR30][R158.64], !P0 ;  /* 0x0c0000009eab7fae */ /* 0x0007e2000c101c5e */
[----:B--2---:R-:W-:-:S03]  /*1c70*/  IMAD.MOV.U32 R152, RZ, RZ, R164 ;  /* 0x000000ffff987224 */ /* 0x004fc600078e00a4 */
[----:B------:R3:W-:Y:S04]  /*1c80*/  LDGSTS.E.BYPASS.128 [R173+0xc000], desc[UR30][R20.64], !P0 ;  /* 0x0c00000014ad7fae */ /* 0x0007e8000c101c5e */
[----:B------:R3:W-:Y:S04]  /*1c90*/  LDGSTS.E.BYPASS.128 [R175+0xc000], desc[UR30][R22.64], !P0 ;  /* 0x0c00000016af7fae */ /* 0x0007e8000c101c5e */
[----:B------:R3:W-:Y:S04]  /*1ca0*/  LDGSTS.E.BYPASS.128 [R177+0xc000], desc[UR30][R160.64], !P0 ;  /* 0x0c000000a0b17fae */ /* 0x0007e8000c101c5e */
[----:B------:R3:W-:Y:S01]  /*1cb0*/  LDGSTS.E.BYPASS.128 [R179+0xc000], desc[UR30][R162.64], !P0 ;  /* 0x0c000000a2b37fae */ /* 0x0007e2000c101c5e */
[----:B------:R-:W-:-:S03]  /*1cc0*/  ISETP.GE.U32.AND P0, PT, R164, 0x2fc0, PT ;  /* 0x00002fc0a400780c */ /* 0x000fc60003f06070 */
[----:B------:R-:W0:Y:S10]  /*1cd0*/  LDGDEPBAR ;  /* 0x00000000000079af */ /* 0x000e340000000000 */
[----:B---3--:R-:W-:Y:S05]  /*1ce0*/  @!P0 BRA `(.L_x_0) ;  /* 0xfffffff400fc8947 */ /* 0x008fea000383ffff */
[----:B------:R-:W-:Y:S01]  /*1cf0*/  LOP3.LUT R13, R13, 0x3, RZ, 0xc0, !PT ;  /* 0x000000030d0d7812 */ /* 0x000fe200078ec0ff */
[----:B------:R-:W-:Y:S02]  /*1d00*/  WARPGROUP.DEPBAR.LE gsb0, 0x0 ;  /* 0x00008000000079c5 */ /* 0x000fe40000010000 */
[----:B------:R-:W-:Y:S01]  /*1d10*/  SHF.R.U32.HI R4, RZ, 0x2, R0 ;  /* 0x00000002ff047819 */ /* 0x000fe20000011600 */
[----:B------:R-:W-:-:S04]  /*1d20*/  DEPBAR.LE SB0, 0x0 ;  /* 0x000080000000791a */ /* 0x000fc80000000000 */
[C---:B------:R-:W-:Y:S01]  /*1d30*/  IMAD.SHL.U32 R7, R13.reuse, 0x10, RZ ;  /* 0x000000100d077824 */ /* 0x040fe200078e00ff */
[----:B------:R-:W-:Y:S01]  /*1d40*/  SGXT.U32 R4, R4, 0x3 ;  /* 0x000000030404781a */ /* 0x000fe20000000000 */
[----:B------:R-:W-:Y:S01]  /*1d50*/  IMAD.SHL.U32 R13, R13, 0x2, RZ ;  /* 0x000000020d0d7824 */ /* 0x000fe200078e00ff */
[----:B------:R-:W-:Y:S02]  /*1d60*/  SHF.R.U32.HI R6, RZ, 0x4, R0 ;  /* 0x00000004ff067819 */ /* 0x000fe40000011600 */
[----:B------:R-:W-:Y:S02]  /*1d70*/  LOP3.LUT R7, R7, R4, RZ, 0xfc, !PT ;  /* 0x0000000407077212 */ /* 0x000fe400078efcff */
[----:B------:R-:W-:Y:S01]  /*1d80*/  SGXT.U32 R4, R6, 0x3 ;  /* 0x000000030604781a */ /* 0x000fe20000000000 */
[----:B------:R-:W-:Y:S01]  /*1d90*/  IMAD.SHL.U32 R6, R0, 0x2, RZ ;  /* 0x0000000200067824 */ /* 0x000fe200078e00ff */
[----:B------:R-:W-:Y:S02]  /*1da0*/  F2FP.BF16.F32.PACK_AB R89, R89, R88 ;  /* 0x000000585959723e */ /* 0x000fe400000010ff */
[----:B------:R-:W-:-:S02]  /*1db0*/  F2FP.BF16.F32.PACK_AB R91, R91, R90 ;  /* 0x0000005a5b5b723e */ /* 0x000fc400000010ff */
[----:B------:R-:W-:Y:S02]  /*1dc0*/  LOP3.LUT R6, R6, 0x6, RZ, 0xc0, !PT ;  /* 0x0000000606067812 */ /* 0x000fe400078ec0ff */
[----:B------:R-:W-:Y:S02]  /*1dd0*/  F2FP.BF16.F32.PACK_AB R93, R93, R92 ;  /* 0x0000005c5d5d723e */ /* 0x000fe400000010ff */
[----:B------:R-:W-:Y:S01]  /*1de0*/  F2FP.BF16.F32.PACK_AB R95, R95, R94 ;  /* 0x0000005e5f5f723e */ /* 0x000fe200000010ff */
[----:B------:R-:W-:Y:S01]  /*1df0*/  IMAD R6, R7, 0x88, R6 ;  /* 0x0000008807067824 */ /* 0x000fe200078e0206 */
[----:B------:R-:W-:Y:S02]  /*1e00*/  F2FP.BF16.F32.PACK_AB R97, R97, R96 ;  /* 0x000000606161723e */ /* 0x000fe400000010ff */
[----:B------:R-:W-:Y:S02]  /*1e10*/  F2FP.BF16.F32.PACK_AB R99, R99, R98 ;  /* 0x000000626363723e */ /* 0x000fe400000010ff */
[----:B------:R-:W-:-:S02]  /*1e20*/  F2FP.BF16.F32.PACK_AB R101, R101, R100 ;  /* 0x000000646565723e */ /* 0x000fc400000010ff */
[----:B------:R-:W-:Y:S02]  /*1e30*/  F2FP.BF16.F32.PACK_AB R103, R103, R102 ;  /* 0x000000666767723e */ /* 0x000fe400000010ff */
[----:B------:R-:W-:Y:S02]  /*1e40*/  F2FP.BF16.F32.PACK_AB R105, R105, R104 ;  /* 0x000000686969723e */ /* 0x000fe400000010ff */
[----:B------:R-:W-:Y:S02]  /*1e50*/  F2FP.BF16.F32.PACK_AB R107, R107, R106 ;  /* 0x0000006a6b6b723e */ /* 0x000fe400000010ff */
        /* <DEDUP_REMOVED lines=22> */
[----:B------:R-:W-:Y:S01]  /*1fc0*/  LEA R22, R6, UR24, 0x1 ;  /* 0x0000001806167c11 */ /* 0x000fe2000f8e08ff */
[----:B------:R-:W-:Y:S01]  /*1fd0*/  BAR.SYNC.DEFER_BLOCKING 0x0 ;  /* 0x0000000000007b1d */ /* 0x000fe20000010000 */
[----:B------:R-:W-:Y:S02]  /*1fe0*/  SHF.R.U32.HI R8, RZ, 0x4, R0 ;  /* 0x00000004ff087819 */ /* 0x000fe40000011600 */
[----:B------:R-:W-:Y:S02]  /*1ff0*/  LOP3.LUT R0, R2, 0x78, R5, 0xf8, !PT ;  /* 0x0000007802007812 */ /* 0x000fe400078ef805 */
[----:B------:R-:W-:Y:S02]  /*2000*/  SGXT.U32 R8, R8, 0x1 ;  /* 0x000000010808781a */ /* 0x000fe40000000000 */
[----:B------:R-:W-:-:S02]  /*2010*/  LOP3.LUT R5, R5, 0x78, RZ, 0xc0, !PT ;  /* 0x0000007805057812 */ /* 0x000fc400078ec0ff */
[----:B------:R-:W-:Y:S02]  /*2020*/  LOP3.LUT R8, R13, R8, RZ, 0xfc, !PT ;  /* 0x000000080d087212 */ /* 0x000fe400078efcff */
[----:B------:R-:W-:Y:S02]  /*2030*/  F2FP.BF16.F32.PACK_AB R17, R25, R24 ;  /* 0x000000181911723e */ /* 0x000fe400000010ff */
[----:B------:R-:W-:Y:S01]  /*2040*/  LOP3.LUT R25, R4, R3, RZ, 0xfc, !PT ;  /* 0x0000000304197212 */ /* 0x000fe200078efcff */
[----:B------:R-:W-:Y:S01]  /*2050*/  IMAD R5, R8, 0x88, R5 ;  /* 0x0000008808057824 */ /* 0x000fe200078e0205 */
[----:B------:R-:W-:Y:S02]  /*2060*/  F2FP.BF16.F32.PACK_AB R27, R27, R26 ;  /* 0x0000001a1b1b723e */ /* 0x000fe400000010ff */
[C---:B------:R-:W-:Y:S02]  /*2070*/  LOP3.LUT R7, R25.reuse, 0x10, RZ, 0xfc, !PT ;  /* 0x0000001019077812 */ /* 0x040fe400078efcff */
[----:B------:R-:W-:-:S02]  /*2080*/  LOP3.LUT R4, R25, 0x18, RZ, 0xfc, !PT ;  /* 0x0000001819047812 */ /* 0x000fc400078efcff */
[----:B------:R-:W-:Y:S02]  /*2090*/  ISETP.GE.AND P0, PT, R0, 0xc00, PT ;  /* 0x00000c000000780c */ /* 0x000fe40003f06270 */
[----:B------:R-:W-:Y:S01]  /*20a0*/  LEA R26, R5, UR24, 0x1 ;  /* 0x00000018051a7c11 */ /* 0x000fe2000f8e08ff */
[----:B------:R-:W-:Y:S01]  /*20b0*/  STS [R22], R89 ;  /* 0x0000005916007388 */ /* 0x000fe20000000800 */
[----:B------:R-:W-:Y:S02]  /*20c0*/  F2FP.BF16.F32.PACK_AB R19, R33, R32 ;  /* 0x000000202113723e */ /* 0x000fe400000010ff */
[----:B------:R-:W-:Y:S01]  /*20d0*/  F2FP.BF16.F32.PACK_AB R21, R35, R34 ;  /* 0x000000222315723e */ /* 0x000fe200000010ff */
[----:B------:R-:W-:Y:S01]  /*20e0*/  STS [R22+0x880], R91 ;  /* 0x0008805b16007388 */ /* 0x000fe20000000800 */
[----:B------:R-:W-:Y:S02]  /*20f0*/  F2FP.BF16.F32.PACK_AB R23, R37, R36 ;  /* 0x000000242517723e */ /* 0x000fe400000010ff */
[----:B------:R-:W-:Y:S01]  /*2100*/  F2FP.BF16.F32.PACK_AB R153, R39, R38 ;  /* 0x000000262799723e */ /* 0x000fe200000010ff */
[----:B------:R-:W-:Y:S01]  /*2110*/  STS [R22+0x10], R93 ;  /* 0x0000105d16007388 */ /* 0x000fe20000000800 */
[----:B------:R-:W-:-:S02]  /*2120*/  F2FP.BF16.F32.PACK_AB R155, R41, R40 ;  /* 0x00000028299b723e */ /* 0x000fc400000010ff */
[----:B------:R-:W-:Y:S01]  /*2130*/  F2FP.BF16.F32.PACK_AB R157, R43, R42 ;  /* 0x0000002a2b9d723e */ /* 0x000fe200000010ff */
[----:B------:R-:W-:Y:S01]  /*2140*/  STS [R22+0x890], R95 ;  /* 0x0008905f16007388 */ /* 0x000fe20000000800 */
[----:B------:R-:W-:Y:S02]  /*2150*/  F2FP.BF16.F32.PACK_AB R159, R45, R44 ;  /* 0x0000002c2d9f723e */ /* 0x000fe400000010ff */
[----:B------:R-:W-:Y:S01]  /*2160*/  F2FP.BF16.F32.PACK_AB R161, R47, R46 ;  /* 0x0000002e2fa1723e */ /* 0x000fe200000010ff */
[----:B------:R-:W-:Y:S01]  /*2170*/  STS [R22+0x20], R97 ;  /* 0x0000206116007388 */ /* 0x000fe20000000800 */
[----:B------:R-:W-:Y:S02]  /*2180*/  F2FP.BF16.F32.PACK_AB R163, R49, R48 ;  /* 0x0000003031a3723e */ /* 0x000fe400000010ff */
[----:B------:R-:W-:Y:S01]  /*2190*/  F2FP.BF16.F32.PACK_AB R165, R51, R50 ;  /* 0x0000003233a5723e */ /* 0x000fe200000010ff */
[----:B------:R-:W-:Y:S01]  /*21a0*/  STS [R22+0x8a0], R99 ;  /* 0x0008a06316007388 */ /* 0x000fe20000000800 */
[----:B------:R-:W-:-:S02]  /*21b0*/  ISETP.LT.AND P1, PT, R7, 0x1000, !P0 ;  /* 0x000010000700780c */ /* 0x000fc40004721270 */
[----:B------:R-:W-:Y:S01]  /*21c0*/  ISETP.LT.AND P6, PT, R4, 0x1000, !P0 ;  /* 0x000010000400780c */ /* 0x000fe200047c1270 */
[----:B------:R-:W-:Y:S01]  /*21d0*/  STS [R22+0x30], R101 ;  /* 0x0000306516007388 */ /* 0x000fe20000000800 */
[----:B------:R-:W-:Y:S02]  /*21e0*/  LOP3.LUT R2, R25, 0x8, RZ, 0xfc, !PT ;  /* 0x0000000819027812 */ /* 0x000fe400078efcff */
        /* <DEDUP_REMOVED lines=30> */
[----:B------:R-:W-:Y:S01]  /*23d0*/  ISETP.LT.AND P2, PT, R2, 0x1000, !P0 ;  /* 0x000010000200780c */ /* 0x000fe20004741270 */
[----:B------:R-:W-:Y:S01]  /*23e0*/  STS [R22+0x900], R123 ;  /* 0x0009007b16007388 */ /* 0x000fe20000000800 */
[----:B------:R-:W-:-:S02]  /*23f0*/  LOP3.LUT R3, R25, 0x20, RZ, 0xfc, !PT ;  /* 0x0000002019037812 */ /* 0x000fc400078efcff */
[----:B------:R-:W-:Y:S01]  /*2400*/  LOP3.LUT R2, R25, 0x28, RZ, 0xfc, !PT ;  /* 0x0000002819027812 */ /* 0x000fe200078efcff */
[----:B------:R-:W-:Y:S01]  /*2410*/  STS [R22+0x90], R125 ;  /* 0x0000907d16007388 */ /* 0x000fe20000000800 */
[----:B------:R-:W-:Y:S02]  /*2420*/  ISETP.LT.AND P5, PT, R3, 0x1000, !P0 ;  /* 0x000010000300780c */ /* 0x000fe400047a1270 */
[----:B------:R-:W-:Y:S01]  /*2430*/  ISETP.LT.AND P4, PT, R2, 0x1000, !P0 ;  /* 0x000010000200780c */ /* 0x000fe20004781270 */
[----:B------:R-:W-:Y:S01]  /*2440*/  STS [R22+0x910], R127 ;  /* 0x0009107f16007388 */ /* 0x000fe20000000800 */
[----:B------:R-:W1:Y:S01]  /*2450*/  LDC.64 R2, c[0x0][0x220] ;  /* 0x00008800ff027b82 */ /* 0x000e620000000a00 */
[C---:B------:R-:W-:Y:S02]  /*2460*/  ISETP.LT.AND P3, PT, R25.reuse, 0x1000, !P0 ;  /* 0x000010001900780c */ /* 0x040fe40004761270 */
[----:B------:R-:W-:Y:S01]  /*2470*/  STS [R22+0xa0], R129 ;  /* 0x0000a08116007388 */ /* 0x000fe20000000800 */
[----:B------:R-:W-:-:S02]  /*2480*/  LOP3.LUT R20, R25, 0x30, RZ, 0xfc, !PT ;  /* 0x0000003019147812 */ /* 0x000fc400078efcff */
[C---:B------:R-:W-:Y:S01]  /*2490*/  LOP3.LUT R24, R25.reuse, 0x68, RZ, 0xfc, !PT ;  /* 0x0000006819187812 */ /* 0x040fe200078efcff */
[----:B------:R-:W-:Y:S04]  /*24a0*/  STS [R22+0x920], R131 ;  /* 0x0009208316007388 */ /* 0x000fe80000000800 */
        /* <DEDUP_REMOVED lines=9> */
[----:B------:R-:W-:Y:S01]  /*2540*/  STS [R22+0x970], R151 ;  /* 0x0009709716007388 */ /* 0x000fe20000000800 */
[----:B------:R-:W-:Y:S06]  /*2550*/  BAR.SYNC.DEFER_BLOCKING 0x0 ;  /* 0x0000000000007b1d */ /* 0x000fec0000010000 */
[----:B------:R-:W2:Y:S04]  /*2560*/  LDS.128 R32, [R26] ;  /* 0x000000001a207984 */ /* 0x000ea80000000c00 */
[----:B------:R-:W3:Y:S04]  /*2570*/  LDS.128 R36, [R26+0x880] ;  /* 0x000880001a247984 */ /* 0x000ee80000000c00 */
[----:B------:R-:W4:Y:S04]  /*2580*/  LDS.128 R40, [R26+0x1100] ;  /* 0x001100001a287984 */ /* 0x000f280000000c00 */
[----:B------:R-:W5:Y:S04]  /*2590*/  LDS.128 R44, [R26+0x1980] ;  /* 0x001980001a2c7984 */ /* 0x000f680000000c00 */
[----:B------:R-:W2:Y:S04]  /*25a0*/  LDS.128 R48, [R26+0x2200] ;  /* 0x002200001a307984 */ /* 0x000ea80000000c00 */
[----:B------:R-:W2:Y:S04]  /*25b0*/  LDS.128 R12, [R26+0x2a80] ;  /* 0x002a80001a0c7984 */ /* 0x000ea80000000c00 */
[----:B------:R-:W2:Y:S04]  /*25c0*/  LDS.128 R8, [R26+0x3300] ;  /* 0x003300001a087984 */ /* 0x000ea80000000c00 */
[----:B------:R-:W2:Y:S01]  /*25d0*/  LDS.128 R4, [R26+0x3b80] ;  /* 0x003b80001a047984 */ /* 0x000ea20000000c00 */
[----:B------:R-:W-:Y:S06]  /*25e0*/  BAR.SYNC.DEFER_BLOCKING 0x0 ;  /* 0x0000000000007b1d */ /* 0x000fec0000010000 */
[----:B------:R-:W-:Y:S04]  /*25f0*/  STS [R22], R17 ;  /* 0x0000001116007388 */ /* 0x000fe80000000800 */
[----:B------:R1:W-:Y:S04]  /*2600*/  STS [R22+0x880], R27 ;  /* 0x0008801b16007388 */ /* 0x0003e80000000800 */
[----:B------:R3:W-:Y:S04]  /*2610*/  STS [R22+0x10], R29 ;  /* 0x0000101d16007388 */ /* 0x0007e80000000800 */
[----:B------:R-:W-:Y:S01]  /*2620*/  STS [R22+0x890], R31 ;  /* 0x0008901f16007388 */ /* 0x000fe20000000800 */
[C---:B-1----:R-:W-:Y:S01]  /*2630*/  IMAD R27, R25.reuse, 0xc00, R0 ;  /* 0x00000c00191b7824 */ /* 0x042fe200078e0200 */
[----:B------:R-:W-:-:S02]  /*2640*/  LOP3.LUT R0, R25, 0x38, RZ, 0xfc, !PT ;  /* 0x0000003819007812 */ /* 0x000fc400078efcff */
[----:B------:R1:W-:Y:S01]  /*2650*/  STS [R22+0x20], R19 ;  /* 0x0000201316007388 */ /* 0x0003e20000000800 */
[----:B------:R-:W-:-:S03]  /*2660*/  IMAD.WIDE R16, R27, 0x2, R2 ;  /* 0x000000021b107825 */ /* 0x000fc600078e0202 */
[----:B------:R4:W-:Y:S01]  /*2670*/  STS [R22+0x8a0], R21 ;  /* 0x0008a01516007388 */ /* 0x0009e20000000800 */
[----:B---3--:R-:W-:-:S03]  /*2680*/  VIADD R29, R27, 0x18000 ;  /* 0x000180001b1d7836 */ /* 0x008fc60000000000 */
[----:B------:R3:W-:Y:S01]  /*2690*/  STS [R22+0x30], R23 ;  /* 0x0000301716007388 */ /* 0x0007e20000000800 */
[----:B-1----:R-:W-:-:S03]  /*26a0*/  VIADD R19, R27, 0x6000 ;  /* 0x000060001b137836 */ /* 0x002fc60000000000 */
[----:B------:R-:W-:Y:S01]  /*26b0*/  STS [R22+0x8b0], R153 ;  /* 0x0008b09916007388 */ /* 0x000fe20000000800 */
[----:B----4-:R-:W-:-:S03]  /*26c0*/  VIADD R21, R27, 0xc000 ;  /* 0x0000c0001b157836 */ /* 0x010fc60000000000 */
[----:B------:R-:W-:Y:S01]  /*26d0*/  STS [R22+0x40], R155 ;  /* 0x0000409b16007388 */ /* 0x000fe20000000800 */
[----:B------:R-:W-:-:S03]  /*26e0*/  IMAD.WIDE R18, R19, 0x2, R2 ;  /* 0x0000000213127825 */ /* 0x000fc600078e0202 */
[----:B------:R-:W-:Y:S01]  /*26f0*/  STS [R22+0x8c0], R157 ;  /* 0x0008c09d16007388 */ /* 0x000fe20000000800 */
[----:B---3--:R-:W-:-:S03]  /*2700*/  VIADD R23, R27, 0x12000 ;  /* 0x000120001b177836 */ /* 0x008fc60000000000 */
        /* <DEDUP_REMOVED lines=21> */
[----:B------:R1:W-:Y:S01]  /*2860*/  STS [R22+0x970], R87 ;  /* 0x0009705716007388 */ /* 0x0003e20000000800 */
[----:B------:R-:W-:Y:S01]  /*2870*/  BAR.SYNC.DEFER_BLOCKING 0x0 ;  /* 0x0000000000007b1d */ /* 0x000fe20000010000 */
[----:B-1----:R-:W-:-:S05]  /*2880*/  LOP3.LUT R22, R25, 0x40, RZ, 0xfc, !PT ;  /* 0x0000004019167812 */ /* 0x002fca00078efcff */
[----:B------:R-:W1:Y:S04]  /*2890*/  LDS.128 R52, [R26] ;  /* 0x000000001a347984 */ /* 0x000e680000000c00 */
[----:B--2---:R2:W-:Y:S01]  /*28a0*/  @P3 STG.E.128 desc[UR30][R16.64], R32 ;  /* 0x0000002010003986 */ /* 0x0045e2000c101d1e */
[----:B------:R-:W-:Y:S01]  /*28b0*/  ISETP.LT.AND P3, PT, R20, 0x1000, !P0 ;  /* 0x000010001400780c */ /* 0x000fe20004761270 */
[----:B------:R-:W-:Y:S02]  /*28c0*/  IMAD.WIDE R20, R21, 0x2, R2 ;  /* 0x0000000215147825 */ /* 0x000fe400078e0202 */
[----:B------:R-:W3:Y:S04]  /*28d0*/  LDS.128 R56, [R26+0x880] ;  /* 0x000880001a387984 */ /* 0x000ee80000000c00 */
[----:B------:R4:W-:Y:S01]  /*28e0*/  @P2 STG.E.128 desc[UR30][R18.64], R36 ;  /* 0x0000002412002986 */ /* 0x0009e2000c101d1e */
[----:B------:R-:W-:-:S02]  /*28f0*/  ISETP.LT.AND P2, PT, R0, 0x1000, !P0 ;  /* 0x000010000000780c */ /* 0x000fc40004741270 */
[----:B------:R-:W-:Y:S01]  /*2900*/  LOP3.LUT R0, R25, 0x48, RZ, 0xfc, !PT ;  /* 0x0000004819007812 */ /* 0x000fe200078efcff */
[----:B------:R-:W3:Y:S04]  /*2910*/  LDS.128 R32, [R26+0x1100] ;  /* 0x001100001a207984 */ /* 0x000ee80000000c00 */
[----:B------:R-:W3:Y:S01]  /*2920*/  LDS.128 R36, [R26+0x1980] ;  /* 0x001980001a247984 */ /* 0x000ee20000000c00 */
[----:B--2---:R-:W-:-:S03]  /*2930*/  IMAD.WIDE R16, R23, 0x2, R2 ;  /* 0x0000000217107825 */ /* 0x004fc600078e0202 */
[----:B------:R-:W2:Y:S01]  /*2940*/  LDS.128 R60, [R26+0x2200] ;  /* 0x002200001a3c7984 */ /* 0x000ea20000000c00 */
[----:B------:R-:W-:-:S03]  /*2950*/  VIADD R23, R27, 0x1e000 ;  /* 0x0001e0001b177836 */ /* 0x000fc60000000000 */
[----:B------:R1:W-:Y:S01]  /*2960*/  @P1 STG.E.128 desc[UR30][R20.64], R40 ;  /* 0x0000002814001986 */ /* 0x0003e2000c101d1e */
[----:B------:R-:W-:Y:S01]  /*2970*/  ISETP.LT.AND P1, PT, R22, 0x1000, !P0 ;  /* 0x000010001600780c */ /* 0x000fe20004721270 */
[----:B----4-:R-:W-:Y:S01]  /*2980*/  IMAD.WIDE R18, R29, 0x2, R2 ;  /* 0x000000021d127825 */ /* 0x010fe200078e0202 */
[----:B------:R-:W-:Y:S01]  /*2990*/  LOP3.LUT R22, R25, 0x58, RZ, 0xfc, !PT ;  /* 0x0000005819167812 */ /* 0x000fe200078efcff */
[----:B------:R-:W4:Y:S02]  /*29a0*/  LDS.128 R64, [R26+0x2a80] ;  /* 0x002a80001a407984 */ /* 0x000f240000000c00 */
[----:B------:R-:W-:Y:S02]  /*29b0*/  VIADD R29, R27, 0x36000 ;  /* 0x000360001b1d7836 */ /* 0x000fe40000000000 */
[----:B------:R-:W2:Y:S04]  /*29c0*/  LDS.128 R40, [R26+0x3300] ;  /* 0x003300001a287984 */ /* 0x000ea80000000c00 */
[----:B-----5:R5:W-:Y:S01]  /*29d0*/  @P6 STG.E.128 desc[UR30][R16.64], R44 ;  /* 0x0000002c10006986 */ /* 0x020be2000c101d1e */
[----:B------:R-:W-:-:S02]  /*29e0*/  ISETP.LT.AND P6, PT, R0, 0x1000, !P0 ;  /* 0x000010000000780c */ /* 0x000fc400047c1270 */
[----:B------:R-:W-:Y:S01]  /*29f0*/  LOP3.LUT R0, R25, 0x50, RZ, 0xfc, !PT ;  /* 0x0000005019007812 */ /* 0x000fe200078efcff */
[----:B------:R3:W-:Y:S01]  /*2a00*/  @P5 STG.E.128 desc[UR30][R18.64], R48 ;  /* 0x0000003012005986 */ /* 0x0007e2000c101d1e */
[----:B-1----:R-:W-:Y:S02]  /*2a10*/  VIADD R21, R27, 0x24000 ;  /* 0x000240001b157836 */ /* 0x002fe40000000000 */
[----:B------:R-:W-:Y:S02]  /*2a20*/  ISETP.LT.AND P5, PT, R0, 0x1000, !P0 ;  /* 0x000010000000780c */ /* 0x000fe400047a1270 */
[----:B------:R-:W-:Y:S01]  /*2a30*/  LOP3.LUT R0, R25, 0x60, RZ, 0xfc, !PT ;  /* 0x0000006019007812 */ /* 0x000fe200078efcff */
[----:B-----5:R-:W-:-:S04]  /*2a40*/  IMAD.WIDE R16, R23, 0x2, R2 ;  /* 0x0000000217107825 */ /* 0x020fc800078e0202 */
[----:B------:R-:W-:Y:S01]  /*2a50*/  VIADD R23, R27, 0x2a000 ;  /* 0x0002a0001b177836 */ /* 0x000fe20000000000 */
[----:B------:R5:W-:Y:S01]  /*2a60*/  @P4 STG.E.128 desc[UR30][R16.64], R12 ;  /* 0x0000000c10004986 */ /* 0x000be2000c101d1e */
[----:B---3--:R-:W-:Y:S01]  /*2a70*/  IMAD.WIDE R18, R21, 0x2, R2 ;  /* 0x0000000215127825 */ /* 0x008fe200078e0202 */
[----:B------:R-:W-:-:S03]  /*2a80*/  ISETP.LT.AND P4, PT, R22, 0x1000, !P0 ;  /* 0x000010001600780c */ /* 0x000fc60004781270 */
[--C-:B------:R-:W-:Y:S01]  /*2a90*/  IMAD.WIDE R20, R23, 0x2, R2.reuse ;  /* 0x0000000217147825 */ /* 0x100fe200078e0202 */
[----:B------:R3:W-:Y:S01]  /*2aa0*/  @P3 STG.E.128 desc[UR30][R18.64], R8 ;  /* 0x0000000812003986 */ /* 0x0007e2000c101d1e */
[----:B------:R-:W-:Y:S02]  /*2ab0*/  ISETP.LT.AND P3, PT, R0, 0x1000, !P0 ;  /* 0x000010000000780c */ /* 0x000fe40004761270 */
[----:B------:R-:W-:Y:S01]  /*2ac0*/  VIADD R23, R27, 0x30000 ;  /* 0x000300001b177836 */ /* 0x000fe20000000000 */
[C---:B------:R-:W-:Y:S01]  /*2ad0*/  LOP3.LUT R0, R25.reuse, 0x70, RZ, 0xfc, !PT ;  /* 0x0000007019007812 */ /* 0x040fe200078efcff */
[----:B------:R2:W-:Y:S01]  /*2ae0*/  @P2 STG.E.128 desc[UR30][R20.64], R4 ;  /* 0x0000000414002986 */ /* 0x0005e2000c101d1e */
[----:B------:R-:W-:Y:S01]  /*2af0*/  LOP3.LUT R25, R25, 0x78, RZ, 0xfc, !PT ;  /* 0x0000007819197812 */ /* 0x000fe200078efcff */
[----:B------:R-:W-:Y:S01]  /*2b00*/  IMAD.WIDE R22, R23, 0x2, R2 ;  /* 0x0000000217167825 */ /* 0x000fe200078e0202 */
[----:B------:R-:W-:-:S04]  /*2b10*/  ISETP.LT.AND P2, PT, R24, 0x1000, !P0 ;  /* 0x000010001800780c */ /* 0x000fc80004741270 */
[----:B------:R1:W-:Y:S01]  /*2b20*/  @P1 STG.E.128 desc[UR30][R22.64], R52 ;  /* 0x0000003416001986 */ /* 0x0003e2000c101d1e */
[----:B------:R-:W-:Y:S01]  /*2b30*/  ISETP.LT.AND P1, PT, R0, 0x1000, !P0 ;  /* 0x000010000000780c */ /* 0x000fe20004721270 */
[----:B-----5:R-:W-:Y:S01]  /*2b40*/  IMAD.WIDE R12, R29, 0x2, R2 ;  /* 0x000000021d0c7825 */ /* 0x020fe200078e0202 */
[----:B------:R-:W-:-:S03]  /*2b50*/  ISETP.LT.AND P0, PT, R25, 0x1000, !P0 ;  /* 0x000010001900780c */ /* 0x000fc60004701270 */
[C---:B---3--:R-:W-:Y:S01]  /*2b60*/  VIADD R9, R27.reuse, 0x48000 ;  /* 0x000480001b097836 */ /* 0x048fe20000000000 */
[----:B------:R1:W-:Y:S01]  /*2b70*/  @P6 STG.E.128 desc[UR30][R12.64], R56 ;  /* 0x000000380c006986 */ /* 0x0003e2000c101d1e */
[C---:B------:R-:W-:Y:S02]  /*2b80*/  VIADD R11, R27.reuse, 0x4e000 ;  /* 0x0004e0001b0b7836 */ /* 0x040fe40000000000 */
[C---:B------:R-:W-:Y:S02]  /*2b90*/  VIADD R15, R27.reuse, 0x54000 ;  /* 0x000540001b0f7836 */ /* 0x040fe40000000000 */
[C---:B--2---:R-:W-:Y:S02]  /*2ba0*/  VIADD R5, R27.reuse, 0x3c000 ;  /* 0x0003c0001b057836 */ /* 0x044fe40000000000 */
[----:B------:R-:W-:Y:S02]  /*2bb0*/  VIADD R7, R27, 0x42000 ;  /* 0x000420001b077836 */ /* 0x000fe40000000000 */
[----:B------:R-:W-:-:S04]  /*2bc0*/  IMAD.WIDE R4, R5, 0x2, R2 ;  /* 0x0000000205047825 */ /* 0x000fc800078e0202 */
[--C-:B------:R-:W-:Y:S01]  /*2bd0*/  IMAD.WIDE R6, R7, 0x2, R2.reuse ;  /* 0x0000000207067825 */ /* 0x100fe200078e0202 */
[----:B------:R1:W-:Y:S03]  /*2be0*/  @P5 STG.E.128 desc[UR30][R4.64], R32 ;  /* 0x0000002004005986 */ /* 0x0003e6000c101d1e */
[--C-:B------:R-:W-:Y:S01]  /*2bf0*/  IMAD.WIDE R8, R9, 0x2, R2.reuse ;  /* 0x0000000209087825 */ /* 0x100fe200078e0202 */
[----:B------:R1:W-:Y:S03]  /*2c00*/  @P4 STG.E.128 desc[UR30][R6.64], R36 ;  /* 0x0000002406004986 */ /* 0x0003e6000c101d1e */
[--C-:B------:R-:W-:Y:S01]  /*2c10*/  IMAD.WIDE R10, R11, 0x2, R2.reuse ;  /* 0x000000020b0a7825 */ /* 0x100fe200078e0202 */
[----:B------:R1:W-:Y:S03]  /*2c20*/  @P3 STG.E.128 desc[UR30][R8.64], R60 ;  /* 0x0000003c08003986 */ /* 0x0003e6000c101d1e */
[----:B------:R-:W-:Y:S01]  /*2c30*/  IMAD.WIDE R14, R15, 0x2, R2 ;  /* 0x000000020f0e7825 */ /* 0x000fe200078e0202 */
[----:B----4-:R1:W-:Y:S04]  /*2c40*/  @P2 STG.E.128 desc[UR30][R10.64], R64 ;  /* 0x000000400a002986 */ /* 0x0103e8000c101d1e */
[----:B------:R1:W-:Y:S01]  /*2c50*/  @P1 STG.E.128 desc[UR30][R14.64], R40 ;  /* 0x000000280e001986 */ /* 0x0003e2000c101d1e */
[----:B------:R-:W-:Y:S05]  /*2c60*/  @!P0 EXIT ;  /* 0x000000000000894d */ /* 0x000fea0003800000 */
[----:B-1----:R-:W1:Y:S01]  /*2c70*/  LDS.128 R4, [R26+0x3b80] ;  /* 0x003b80001a047984 */ /* 0x002e620000000c00 */
[----:B------:R-:W-:-:S04]  /*2c80*/  VIADD R27, R27, 0x5a000 ;  /* 0x0005a0001b1b7836 */ /* 0x000fc80000000000 */
[----:B------:R-:W-:-:S05]  /*2c90*/  IMAD.WIDE R2, R27, 0x2, R2 ;  /* 0x000000021b027825 */ /* 0x000fca00078e0202 */
[----:B-1----:R-:W-:Y:S01]  /*2ca0*/  STG.E.128 desc[UR30][R2.64], R4 ;  /* 0x0000000402007986 */ /* 0x002fe2000c101d1e */
[----:B------:R-:W-:Y:S05]  /*2cb0*/  EXIT ;  /* 0x000000000000794d */ /* 0x000fea0003800000 */
.L_x_1:
[----:B------:R-:W-:-:S00]  /*2cc0*/  BRA `(.L_x_1) ;  /* 0xfffffffc00fc7947 */ /* 0x000fc0000383ffff */
[----:B------:R-:W-:-:S00]  /*2cd0*/  NOP ;  /* 0x0000000000007918 */ /* 0x000fc00000000000 */
        /* <DEDUP_REMOVED lines=10> */
.L_x_2:


//--------------------- .nv.shared.triton_mm      --------------------------
	.section	.nv.shared.triton_mm,"aw",@nobits
	.sectionflags	@""
	.align	16
	.zero		1024


//--------------------- .nv.constant0.triton_mm   --------------------------
	.section	.nv.constant0.triton_mm,"a",@progbits
	.sectionflags	@""
	.align	4
.nv.constant0.triton_mm:
	.zero		552
